	.target	sm_100a

	.elftype	@"ET_EXEC"


//--------------------- .note.nv.tkinfo           --------------------------
	.section	.note.nv.tkinfo,"",@"SHT_NOTE"
	.sectionflags	@"SHF_NOTE_NV_TKINFO"
	.tkinfo
        /*0018*/ 	.word	0x00000002
        /*0030*/ 	.string	""
        /*0030*/ 	.string	"ptxas"
        /*0030*/ 	.string	"Cuda compilation tools, release 13.0, V13.0.88"
        /*0030*/ 	.string	"Build cuda_13.0.r13.0/compiler.36424714_0"
        /*0030*/ 	.string	"-arch sm_100a -m 64 "



//--------------------- .note.nv.cuinfo           --------------------------
	.section	.note.nv.cuinfo,"",@"SHT_NOTE"
	.sectionflags	@"SHF_NOTE_NV_CUINFO"
        /*0018*/ 	.short	0x0002
        /*001a*/ 	.short	0x0064
        /*001c*/ 	.short	0x0082
	.zero		2


//--------------------- .nv.info                  --------------------------
	.section	.nv.info,"",@"SHT_CUDA_INFO"
	.align	4


	//----- nvinfo : EIATTR_REGCOUNT
	.align		4
        /*0000*/ 	.byte	0x04, 0x2f
        /*0002*/ 	.short	(.L_19 - .L_18)
	.align		4
.L_18:
        /*0004*/ 	.word	index@(_ZN7cutlass13device_kernelINS_4gemm6kernel13GemmUniversalIN4cute5tupleIJiiiiEEENS1_10collective13CollectiveMmaINS1_35MainloopSm100TmaUmmaWarpSpecializedILi8ELi2ELi4ENS5_IJNS4_1CILi1EEESB_SB_EEEEENS5_IJNSA_ILi64EEENSA_ILi128EEESF_EEEaNS5_IJlSB_lEEEaSH_NS4_8TiledMMAINS4_8MMA_AtomIJNS4_15SM100_MMA_S8_SSIaaiLi64ELi128ELNS4_4UMMA5MajorE0ELSM_0ELNSL_8SaturateE0EEEEEENS4_6LayoutISC_NS5_IJNSA_ILi0EEESR_SR_EEEEENS5_IJNS4_10UnderscoreESU_SU_EEEEENS4_13SM90_TMA_LOADENS4_14ComposedLayoutINS4_7SwizzleILi3ELi4ELi3EEENS4_18smem_ptr_flag_bitsILi8EEENSQ_INS5_IJNSA_ILi8EEESF_EEENS5_IJSF_SB_EEEEEEEvNS4_8identityESX_S17_vS18_EENS_8epilogue10collective18CollectiveEpilogueINS1A_23Sm100TmaWarpSpecializedILi2ELi2ELi32ELb0ELb0EEEJSG_NS5_IJNSQ_ISE_SB_EES1F_EEEaSH_aSH_NS1A_6fusion15FusionCallbacksIS1E_NS1H_17LinearCombinationIaiaiLNS_15FloatRoundStyleE2EEESG_S1G_JEEENS4_5SM1004TMEM4LOAD26SM100_TMEM_LOAD_16dp32b32xESX_NSY_INSZ_ILi2ELi4ELi3EEES12_NSQ_INS5_IJS13_SE_EEENS5_IJSE_SB_EEEEEEENS4_39AutoVectorizingCopyWithAssumedAlignmentILi128EEENS4_14SM90_TMA_STOREES1V_S1X_S1X_EEEvvEEEEvNT_6ParamsE)
        /*0008*/ 	.word	0x0000007a


	//----- nvinfo : EIATTR_FRAME_SIZE
	.align		4
.L_19:
        /*000c*/ 	.byte	0x04, 0x11
        /*000e*/ 	.short	(.L_21 - .L_20)
	.align		4
.L_20:
        /*0010*/ 	.word	index@($__internal_2_$__cuda_sm10x_tcgen05_guardrail_trap_unallocated_columns_being_dealloced)
        /*0014*/ 	.word	0x00000000


	//----- nvinfo : EIATTR_FRAME_SIZE
	.align		4
.L_21:
        /*0018*/ 	.byte	0x04, 0x11
        /*001a*/ 	.short	(.L_23 - .L_22)
	.align		4
.L_22:
        /*001c*/ 	.word	index@($__internal_1_$__cuda_sm10x_tcgen05_guardrail_trap_phase_invalid_during_alloc)
        /*0020*/ 	.word	0x00000000


	//----- nvinfo : EIATTR_FRAME_SIZE
	.align		4
.L_23:
        /*0024*/ 	.byte	0x04, 0x11
        /*0026*/ 	.short	(.L_25 - .L_24)
	.align		4
.L_24:
        /*0028*/ 	.word	index@($__internal_0_$__cuda_sm10x_tcgen05_guardrail_trap_col_being_dealloced_not_returned_by_alloc)
        /*002c*/ 	.word	0x00000000


	//----- nvinfo : EIATTR_FRAME_SIZE
	.align		4
.L_25:
        /*0030*/ 	.byte	0x04, 0x11
        /*0032*/ 	.short	(.L_27 - .L_26)
	.align		4
.L_26:
        /*0034*/ 	.word	index@(_ZN7cutlass13device_kernelINS_4gemm6kernel13GemmUniversalIN4cute5tupleIJiiiiEEENS1_10collective13CollectiveMmaINS1_35MainloopSm100TmaUmmaWarpSpecializedILi8ELi2ELi4ENS5_IJNS4_1CILi1EEESB_SB_EEEEENS5_IJNSA_ILi64EEENSA_ILi128EEESF_EEEaNS5_IJlSB_lEEEaSH_NS4_8TiledMMAINS4_8MMA_AtomIJNS4_15SM100_MMA_S8_SSIaaiLi64ELi128ELNS4_4UMMA5MajorE0ELSM_0ELNSL_8SaturateE0EEEEEENS4_6LayoutISC_NS5_IJNSA_ILi0EEESR_SR_EEEEENS5_IJNS4_10UnderscoreESU_SU_EEEEENS4_13SM90_TMA_LOADENS4_14ComposedLayoutINS4_7SwizzleILi3ELi4ELi3EEENS4_18smem_ptr_flag_bitsILi8EEENSQ_INS5_IJNSA_ILi8EEESF_EEENS5_IJSF_SB_EEEEEEEvNS4_8identityESX_S17_vS18_EENS_8epilogue10collective18CollectiveEpilogueINS1A_23Sm100TmaWarpSpecializedILi2ELi2ELi32ELb0ELb0EEEJSG_NS5_IJNSQ_ISE_SB_EES1F_EEEaSH_aSH_NS1A_6fusion15FusionCallbacksIS1E_NS1H_17LinearCombinationIaiaiLNS_15FloatRoundStyleE2EEESG_S1G_JEEENS4_5SM1004TMEM4LOAD26SM100_TMEM_LOAD_16dp32b32xESX_NSY_INSZ_ILi2ELi4ELi3EEES12_NSQ_INS5_IJS13_SE_EEENS5_IJSE_SB_EEEEEEENS4_39AutoVectorizingCopyWithAssumedAlignmentILi128EEENS4_14SM90_TMA_STOREES1V_S1X_S1X_EEEvvEEEEvNT_6ParamsE)
        /*0038*/ 	.word	0x00000000


	//----- nvinfo : EIATTR_MIN_STACK_SIZE
	.align		4
.L_27:
        /*003c*/ 	.byte	0x04, 0x12
        /*003e*/ 	.short	(.L_29 - .L_28)
	.align		4
.L_28:
        /*0040*/ 	.word	index@(_ZN7cutlass13device_kernelINS_4gemm6kernel13GemmUniversalIN4cute5tupleIJiiiiEEENS1_10collective13CollectiveMmaINS1_35MainloopSm100TmaUmmaWarpSpecializedILi8ELi2ELi4ENS5_IJNS4_1CILi1EEESB_SB_EEEEENS5_IJNSA_ILi64EEENSA_ILi128EEESF_EEEaNS5_IJlSB_lEEEaSH_NS4_8TiledMMAINS4_8MMA_AtomIJNS4_15SM100_MMA_S8_SSIaaiLi64ELi128ELNS4_4UMMA5MajorE0ELSM_0ELNSL_8SaturateE0EEEEEENS4_6LayoutISC_NS5_IJNSA_ILi0EEESR_SR_EEEEENS5_IJNS4_10UnderscoreESU_SU_EEEEENS4_13SM90_TMA_LOADENS4_14ComposedLayoutINS4_7SwizzleILi3ELi4ELi3EEENS4_18smem_ptr_flag_bitsILi8EEENSQ_INS5_IJNSA_ILi8EEESF_EEENS5_IJSF_SB_EEEEEEEvNS4_8identityESX_S17_vS18_EENS_8epilogue10collective18CollectiveEpilogueINS1A_23Sm100TmaWarpSpecializedILi2ELi2ELi32ELb0ELb0EEEJSG_NS5_IJNSQ_ISE_SB_EES1F_EEEaSH_aSH_NS1A_6fusion15FusionCallbacksIS1E_NS1H_17LinearCombinationIaiaiLNS_15FloatRoundStyleE2EEESG_S1G_JEEENS4_5SM1004TMEM4LOAD26SM100_TMEM_LOAD_16dp32b32xESX_NSY_INSZ_ILi2ELi4ELi3EEES12_NSQ_INS5_IJS13_SE_EEENS5_IJSE_SB_EEEEEEENS4_39AutoVectorizingCopyWithAssumedAlignmentILi128EEENS4_14SM90_TMA_STOREES1V_S1X_S1X_EEEvvEEEEvNT_6ParamsE)
        /*0044*/ 	.word	0x00000000
.L_29:


//--------------------- .nv.compat                --------------------------
	.section	.nv.compat,"",@"SHT_CUDA_COMPAT_INFO"
	.align	4
        /*0000*/ 	.byte	0x02, 0x09, 0x01, 0x00, 0x02, 0x02, 0x03, 0x00, 0x02, 0x05, 0x06, 0x00, 0x03, 0x07, 0x01, 0x01
        /*0010*/ 	.byte	0x02, 0x03, 0x01, 0x00, 0x02, 0x06, 0x01, 0x00, 0x04, 0x0b, 0x08, 0x00, 0x01, 0x00, 0x00, 0x00
        /*0020*/ 	.byte	0x00, 0x00, 0x00, 0x00


//--------------------- .nv.info._ZN7cutlass13device_kernelINS_4gemm6kernel13GemmUniversalIN4cute5tupleIJiiiiEEENS1_10collective13CollectiveMmaINS1_35MainloopSm100TmaUmmaWarpSpecializedILi8ELi2ELi4ENS5_IJNS4_1CILi1EEESB_SB_EEEEENS5_IJNSA_ILi64EEENSA_ILi128EEESF_EEEaNS5_IJlSB_lEEEaSH_NS4_8TiledMMAINS4_8MMA_AtomIJNS4_15SM100_MMA_S8_SSIaaiLi64ELi128ELNS4_4UMMA5MajorE0ELSM_0ELNSL_8SaturateE0EEEEEENS4_6LayoutISC_NS5_IJNSA_ILi0EEESR_SR_EEEEENS5_IJNS4_10UnderscoreESU_SU_EEEEENS4_13SM90_TMA_LOADENS4_14ComposedLayoutINS4_7SwizzleILi3ELi4ELi3EEENS4_18smem_ptr_flag_bitsILi8EEENSQ_INS5_IJNSA_ILi8EEESF_EEENS5_IJSF_SB_EEEEEEEvNS4_8identityESX_S17_vS18_EENS_8epilogue10collective18CollectiveEpilogueINS1A_23Sm100TmaWarpSpecializedILi2ELi2ELi32ELb0ELb0EEEJSG_NS5_IJNSQ_ISE_SB_EES1F_EEEaSH_aSH_NS1A_6fusion15FusionCallbacksIS1E_NS1H_17LinearCombinationIaiaiLNS_15FloatRoundStyleE2EEESG_S1G_JEEENS4_5SM1004TMEM4LOAD26SM100_TMEM_LOAD_16dp32b32xESX_NSY_INSZ_ILi2ELi4ELi3EEES12_NSQ_INS5_IJS13_SE_EEENS5_IJSE_SB_EEEEEEENS4_39AutoVectorizingCopyWithAssumedAlignmentILi128EEENS4_14SM90_TMA_STOREES1V_S1X_S1X_EEEvvEEEEvNT_6ParamsE --------------------------
	.section	.nv.info._ZN7cutlass13device_kernelINS_4gemm6kernel13GemmUniversalIN4cute5tupleIJiiiiEEENS1_10collective13CollectiveMmaINS1_35MainloopSm100TmaUmmaWarpSpecializedILi8ELi2ELi4ENS5_IJNS4_1CILi1EEESB_SB_EEEEENS5_IJNSA_ILi64EEENSA_ILi128EEESF_EEEaNS5_IJlSB_lEEEaSH_NS4_8TiledMMAINS4_8MMA_AtomIJNS4_15SM100_MMA_S8_SSIaaiLi64ELi128ELNS4_4UMMA5MajorE0ELSM_0ELNSL_8SaturateE0EEEEEENS4_6LayoutISC_NS5_IJNSA_ILi0EEESR_SR_EEEEENS5_IJNS4_10UnderscoreESU_SU_EEEEENS4_13SM90_TMA_LOADENS4_14ComposedLayoutINS4_7SwizzleILi3ELi4ELi3EEENS4_18smem_ptr_flag_bitsILi8EEENSQ_INS5_IJNSA_ILi8EEESF_EEENS5_IJSF_SB_EEEEEEEvNS4_8identityESX_S17_vS18_EENS_8epilogue10collective18CollectiveEpilogueINS1A_23Sm100TmaWarpSpecializedILi2ELi2ELi32ELb0ELb0EEEJSG_NS5_IJNSQ_ISE_SB_EES1F_EEEaSH_aSH_NS1A_6fusion15FusionCallbacksIS1E_NS1H_17LinearCombinationIaiaiLNS_15FloatRoundStyleE2EEESG_S1G_JEEENS4_5SM1004TMEM4LOAD26SM100_TMEM_LOAD_16dp32b32xESX_NSY_INSZ_ILi2ELi4ELi3EEES12_NSQ_INS5_IJS13_SE_EEENS5_IJSE_SB_EEEEEEENS4_39AutoVectorizingCopyWithAssumedAlignmentILi128EEENS4_14SM90_TMA_STOREES1V_S1X_S1X_EEEvvEEEEvNT_6ParamsE,"",@"SHT_CUDA_INFO"
	.sectionflags	@""
	.align	4


	//----- nvinfo : EIATTR_CUDA_API_VERSION
	.align		4
        /*0000*/ 	.byte	0x04, 0x37
        /*0002*/ 	.short	(.L_31 - .L_30)
.L_30:
        /*0004*/ 	.word	0x00000082


	//----- nvinfo : EIATTR_KPARAM_INFO
	.align		4
.L_31:
        /*0008*/ 	.byte	0x04, 0x17
        /*000a*/ 	.short	(.L_33 - .L_32)
.L_32:
        /*000c*/ 	.word	0x00000000
        /*0010*/ 	.short	0x0000
        /*0012*/ 	.short	0x0000
        /*0014*/ 	.byte	0x00, 0xf0, 0x01, 0x20


	//----- nvinfo : EIATTR_AT_ENTRY_FRAGMENTS
	.align		4
.L_33:
        /*0018*/ 	.byte	0x04, 0x4f
        /*001a*/ 	.short	(.L_35 - .L_34)


	//   ....[0]....
.L_34:
        /*001c*/ 	.word	0x00000006


	//----- nvinfo : EIATTR_RESERVED_SMEM_USED
	.align		4
.L_35:
        /*0020*/ 	.byte	0x01, 0x41
	.zero		2


	//----- nvinfo : EIATTR_SPARSE_MMA_MASK
	.align		4
        /*0024*/ 	.byte	0x03, 0x50
        /*0026*/ 	.short	0x0000


	//----- nvinfo : EIATTR_TCGEN05_1CTA_USED
	.align		4
        /*0028*/ 	.byte	0x01, 0x51
	.zero		2


	//----- nvinfo : EIATTR_MAXREG_COUNT
	.align		4
        /*002c*/ 	.byte	0x03, 0x1b
        /*002e*/ 	.short	0x00ff


	//----- nvinfo : EIATTR_NUM_BARRIERS
	.align		4
        /*0030*/ 	.byte	0x02, 0x4c
        /*0032*/ 	.byte	0x07
	.zero		1


	//----- nvinfo : EIATTR_EXTERNS
	.align		4
        /*0034*/ 	.byte	0x04, 0x0f
        /*0036*/ 	.short	(.L_37 - .L_36)


	//   ....[0]....
	.align		4
.L_36:
        /*0038*/ 	.word	index@(__assertfail)


	//----- nvinfo : EIATTR_MERCURY_ISA_VERSION
	.align		4
.L_37:
        /*003c*/ 	.byte	0x03, 0x5f
        /*003e*/ 	.short	0x0101


	//----- nvinfo : EIATTR_INT_WARP_WIDE_INSTR_OFFSETS
	.align		4
        /*0040*/ 	.byte	0x04, 0x31
        /*0042*/ 	.short	(.L_39 - .L_38)


	//   ....[0]....
.L_38:
        /*0044*/ 	.word	0x00001e20


	//   ....[1]....
        /*0048*/ 	.word	0x00003b10


	//   ....[2]....
        /*004c*/ 	.word	0x00003b30


	//   ....[3]....
        /*0050*/ 	.word	0x00003b60


	//   ....[4]....
        /*0054*/ 	.word	0x00004490


	//   ....[5]....
        /*0058*/ 	.word	0x00004500


	//   ....[6]....
        /*005c*/ 	.word	0x000046e0


	//   ....[7]....
        /*0060*/ 	.word	0x00004840


	//----- nvinfo : EIATTR_COOP_GROUP_MASK_REGIDS
	.align		4
.L_39:
        /*0064*/ 	.byte	0x04, 0x29
        /*0066*/ 	.short	(.L_41 - .L_40)


	//   ....[0]....
.L_40:
        /*0068*/ 	.word	0xffffffff


	//   ....[1]....
        /*006c*/ 	.word	0xffffffff


	//   ....[2]....
        /*0070*/ 	.word	0xffffffff


	//   ....[3]....
        /*0074*/ 	.word	0xffffffff


	//   ....[4]....
        /*0078*/ 	.word	0xffffffff


	//   ....[5]....
        /*007c*/ 	.word	0xffffffff


	//   ....[6]....
        /*0080*/ 	.word	0xffffffff


	//   ....[7]....
        /*0084*/ 	.word	0xffffffff


	//   ....[8]....
        /*0088*/ 	.word	0xffffffff


	//   ....[9]....
        /*008c*/ 	.word	0xffffffff


	//   ....[10]....
        /*0090*/ 	.word	0xffffffff


	//   ....[11]....
        /*0094*/ 	.word	0xffffffff


	//   ....[12]....
        /*0098*/ 	.word	0xffffffff


	//----- nvinfo : EIATTR_COOP_GROUP_INSTR_OFFSETS
	.align		4
.L_41:
        /*009c*/ 	.byte	0x04, 0x28
        /*009e*/ 	.short	(.L_43 - .L_42)


	//   ....[0]....
.L_42:
        /*00a0*/ 	.word	0x00000090


	//   ....[1]....
        /*00a4*/ 	.word	0x000004d0


	//   ....[2]....
        /*00a8*/ 	.word	0x000006c0


	//   ....[3]....
        /*00ac*/ 	.word	0x00000820


	//   ....[4]....
        /*00b0*/ 	.word	0x00000920


	//   ....[5]....
        /*00b4*/ 	.word	0x00000a90


	//   ....[6]....
        /*00b8*/ 	.word	0x00000c30


	//   ....[7]....
        /*00bc*/ 	.word	0x00001d00


	//   ....[8]....
        /*00c0*/ 	.word	0x00002d20


	//   ....[9]....
        /*00c4*/ 	.word	0x00002f30


	//   ....[10]....
        /*00c8*/ 	.word	0x00002f60


	//   ....[11]....
        /*00cc*/ 	.word	0x000039f0


	//   ....[12]....
        /*00d0*/ 	.word	0x00003c20


	//----- nvinfo : EIATTR_VRC_CTA_INIT_COUNT
	.align		4
.L_43:
        /*00d4*/ 	.byte	0x02, 0x4a
        /*00d6*/ 	.byte	0x80
	.zero		1


	//----- nvinfo : EIATTR_SYSCALL_OFFSETS
	.align		4
        /*00d8*/ 	.byte	0x04, 0x46
        /*00da*/ 	.short	(.L_45 - .L_44)


	//   ....[0]....
.L_44:
        /*00dc*/ 	.word	0x00005290


	//   ....[1]....
        /*00e0*/ 	.word	0x000053d0


	//   ....[2]....
        /*00e4*/ 	.word	0x00005bd0


	//   ....[3]....
        /*00e8*/ 	.word	0x00006970


	//----- nvinfo : EIATTR_MBARRIER_INSTR_OFFSETS
	.align		4
.L_45:
        /*00ec*/ 	.byte	0x04, 0x39
        /*00ee*/ 	.short	(.L_47 - .L_46)


	//   ....[0]....
.L_46:
        /*00f0*/ 	.word	0x000005b0
        /*00f4*/ 	.word	0x000000ff
        /*00f8*/ 	.word	0x00000000
        /*00fc*/ 	.short	0x0100
        /*00fe*/ 	.byte	0x05
	.zero		1


	//   ....[1]....
        /*0100*/ 	.word	0x000005c0
        /*0104*/ 	.word	0x000000ff
        /*0108*/ 	.word	0x00000040
        /*010c*/ 	.short	0x0100
        /*010e*/ 	.byte	0x05
	.zero		1


	//   ....[2]....
        /*0110*/ 	.word	0x000005d0
        /*0114*/ 	.word	0x000000ff
        /*0118*/ 	.word	0x00000008
        /*011c*/ 	.short	0x0100
        /*011e*/ 	.byte	0x05
	.zero		1


	//   ....[3]....
        /*0120*/ 	.word	0x000005e0
        /*0124*/ 	.word	0x000000ff
        /*0128*/ 	.word	0x00000048
        /*012c*/ 	.short	0x0100
        /*012e*/ 	.byte	0x05
	.zero		1


	//   ....[4]....
        /*0130*/ 	.word	0x000005f0
        /*0134*/ 	.word	0x000000ff
        /*0138*/ 	.word	0x00000010
        /*013c*/ 	.short	0x0100
        /*013e*/ 	.byte	0x05
	.zero		1


	//   ....[5]....
        /*0140*/ 	.word	0x00000600
        /*0144*/ 	.word	0x000000ff
        /*0148*/ 	.word	0x00000050
        /*014c*/ 	.short	0x0100
        /*014e*/ 	.byte	0x05
	.zero		1


	//   ....[6]....
        /*0150*/ 	.word	0x00000610
        /*0154*/ 	.word	0x000000ff
        /*0158*/ 	.word	0x00000018
        /*015c*/ 	.short	0x0100
        /*015e*/ 	.byte	0x05
	.zero		1


	//   ....[7]....
        /*0160*/ 	.word	0x00000620
        /*0164*/ 	.word	0x000000ff
        /*0168*/ 	.word	0x00000058
        /*016c*/ 	.short	0x0100
        /*016e*/ 	.byte	0x05
	.zero		1


	//   ....[8]....
        /*0170*/ 	.word	0x00000630
        /*0174*/ 	.word	0x000000ff
        /*0178*/ 	.word	0x00000020
        /*017c*/ 	.short	0x0100
        /*017e*/ 	.byte	0x05
	.zero		1


	//   ....[9]....
        /*0180*/ 	.word	0x00000640
        /*0184*/ 	.word	0x000000ff
        /*0188*/ 	.word	0x00000060
        /*018c*/ 	.short	0x0100
        /*018e*/ 	.byte	0x05
	.zero		1


	//   ....[10]....
        /*0190*/ 	.word	0x00000650
        /*0194*/ 	.word	0x000000ff
        /*0198*/ 	.word	0x00000028
        /*019c*/ 	.short	0x0100
        /*019e*/ 	.byte	0x05
	.zero		1


	//   ....[11]....
        /*01a0*/ 	.word	0x00000660
        /*01a4*/ 	.word	0x000000ff
        /*01a8*/ 	.word	0x00000068
        /*01ac*/ 	.short	0x0100
        /*01ae*/ 	.byte	0x05
	.zero		1


	//   ....[12]....
        /*01b0*/ 	.word	0x00000670
        /*01b4*/ 	.word	0x000000ff
        /*01b8*/ 	.word	0x00000030
        /*01bc*/ 	.short	0x0100
        /*01be*/ 	.byte	0x05
	.zero		1


	//   ....[13]....
        /*01c0*/ 	.word	0x00000680
        /*01c4*/ 	.word	0x000000ff
        /*01c8*/ 	.word	0x00000070
        /*01cc*/ 	.short	0x0100
        /*01ce*/ 	.byte	0x05
	.zero		1


	//   ....[14]....
        /*01d0*/ 	.word	0x00000690
        /*01d4*/ 	.word	0x000000ff
        /*01d8*/ 	.word	0x00000038
        /*01dc*/ 	.short	0x0100
        /*01de*/ 	.byte	0x05
	.zero		1


	//   ....[15]....
        /*01e0*/ 	.word	0x000006a0
        /*01e4*/ 	.word	0x000000ff
        /*01e8*/ 	.word	0x00000078
        /*01ec*/ 	.short	0x0100
        /*01ee*/ 	.byte	0x05
	.zero		1


	//   ....[16]....
        /*01f0*/ 	.word	0x000007d0
        /*01f4*/ 	.word	0x000000ff
        /*01f8*/ 	.word	0x00000080
        /*01fc*/ 	.short	0x0100
        /*01fe*/ 	.byte	0x07
	.zero		1


	//   ....[17]....
        /*0200*/ 	.word	0x000007e0
        /*0204*/ 	.word	0x000000ff
        /*0208*/ 	.word	0x00000090
        /*020c*/ 	.short	0x0100
        /*020e*/ 	.byte	0x07
	.zero		1


	//   ....[18]....
        /*0210*/ 	.word	0x000007f0
        /*0214*/ 	.word	0x000000ff
        /*0218*/ 	.word	0x00000088
        /*021c*/ 	.short	0x0100
        /*021e*/ 	.byte	0x07
	.zero		1


	//   ....[19]....
        /*0220*/ 	.word	0x00000800
        /*0224*/ 	.word	0x000000ff
        /*0228*/ 	.word	0x00000098
        /*022c*/ 	.short	0x0100
        /*022e*/ 	.byte	0x07
	.zero		1


	//   ....[20]....
        /*0230*/ 	.word	0x000008f0
        /*0234*/ 	.word	0x000000ff
        /*0238*/ 	.word	0x000000a0
        /*023c*/ 	.short	0x0100
        /*023e*/ 	.byte	0x05
	.zero		1


	//   ....[21]....
        /*0240*/ 	.word	0x00000900
        /*0244*/ 	.word	0x000000ff
        /*0248*/ 	.word	0x000000a8
        /*024c*/ 	.short	0x0100
        /*024e*/ 	.byte	0x05
	.zero		1


	//   ....[22]....
        /*0250*/ 	.word	0x00000a40
        /*0254*/ 	.word	0x000000ff
        /*0258*/ 	.word	0x000000b0
        /*025c*/ 	.short	0x0100
        /*025e*/ 	.byte	0x05
	.zero		1


	//   ....[23]....
        /*0260*/ 	.word	0x00000a50
        /*0264*/ 	.word	0x000000ff
        /*0268*/ 	.word	0x000000c0
        /*026c*/ 	.short	0x0100
        /*026e*/ 	.byte	0x05
	.zero		1


	//   ....[24]....
        /*0270*/ 	.word	0x00000a60
        /*0274*/ 	.word	0x000000ff
        /*0278*/ 	.word	0x000000b8
        /*027c*/ 	.short	0x0100
        /*027e*/ 	.byte	0x05
	.zero		1


	//   ....[25]....
        /*0280*/ 	.word	0x00000a70
        /*0284*/ 	.word	0x000000ff
        /*0288*/ 	.word	0x000000c8
        /*028c*/ 	.short	0x0100
        /*028e*/ 	.byte	0x05
	.zero		1


	//   ....[26]....
        /*0290*/ 	.word	0x00000ba0
        /*0294*/ 	.word	0x000000ff
        /*0298*/ 	.word	0x000000d0
        /*029c*/ 	.short	0x0100
        /*029e*/ 	.byte	0x07
	.zero		1


	//   ....[27]....
        /*02a0*/ 	.word	0x00000bb0
        /*02a4*/ 	.word	0x000000ff
        /*02a8*/ 	.word	0x000000f0
        /*02ac*/ 	.short	0x0100
        /*02ae*/ 	.byte	0x07
	.zero		1


	//   ....[28]....
        /*02b0*/ 	.word	0x00000bc0
        /*02b4*/ 	.word	0x000000ff
        /*02b8*/ 	.word	0x000000d8
        /*02bc*/ 	.short	0x0100
        /*02be*/ 	.byte	0x07
	.zero		1


	//   ....[29]....
        /*02c0*/ 	.word	0x00000bd0
        /*02c4*/ 	.word	0x000000ff
        /*02c8*/ 	.word	0x000000f8
        /*02cc*/ 	.short	0x0100
        /*02ce*/ 	.byte	0x07
	.zero		1


	//   ....[30]....
        /*02d0*/ 	.word	0x00000be0
        /*02d4*/ 	.word	0x000000ff
        /*02d8*/ 	.word	0x000000e0
        /*02dc*/ 	.short	0x0100
        /*02de*/ 	.byte	0x07
	.zero		1


	//   ....[31]....
        /*02e0*/ 	.word	0x00000bf0
        /*02e4*/ 	.word	0x000000ff
        /*02e8*/ 	.word	0x00000100
        /*02ec*/ 	.short	0x0100
        /*02ee*/ 	.byte	0x07
	.zero		1


	//   ....[32]....
        /*02f0*/ 	.word	0x00000c00
        /*02f4*/ 	.word	0x000000ff
        /*02f8*/ 	.word	0x000000e8
        /*02fc*/ 	.short	0x0100
        /*02fe*/ 	.byte	0x07
	.zero		1


	//   ....[33]....
        /*0300*/ 	.word	0x00000c10
        /*0304*/ 	.word	0x000000ff
        /*0308*/ 	.word	0x00000108
        /*030c*/ 	.short	0x0100
        /*030e*/ 	.byte	0x07
	.zero		1


	//   ....[34]....
        /*0310*/ 	.word	0x00000d00
        /*0314*/ 	.word	0x000000ff
        /*0318*/ 	.word	0x00000110
        /*031c*/ 	.short	0x0100
        /*031e*/ 	.byte	0x05
	.zero		1


	//   ....[35]....
        /*0320*/ 	.word	0x00000d10
        /*0324*/ 	.word	0x000000ff
        /*0328*/ 	.word	0x00000120
        /*032c*/ 	.short	0x0100
        /*032e*/ 	.byte	0x05
	.zero		1


	//   ....[36]....
        /*0330*/ 	.word	0x00000d20
        /*0334*/ 	.word	0x000000ff
        /*0338*/ 	.word	0x00000118
        /*033c*/ 	.short	0x0100
        /*033e*/ 	.byte	0x05
	.zero		1


	//   ....[37]....
        /*0340*/ 	.word	0x00000d30
        /*0344*/ 	.word	0x000000ff
        /*0348*/ 	.word	0x00000128
        /*034c*/ 	.short	0x0100
        /*034e*/ 	.byte	0x05
	.zero		1


	//   ....[38]....
        /*0350*/ 	.word	0x00001600
        /*0354*/ 	.word	0x00000003
        /*0358*/ 	.word	0x00000120
        /*035c*/ 	.short	0x010a
        /*035e*/ 	.byte	0xff
	.zero		1


	//   ....[39]....
        /*0360*/ 	.word	0x00001630
        /*0364*/ 	.word	0x00000003
        /*0368*/ 	.word	0x00000110
        /*036c*/ 	.short	0x0101
        /*036e*/ 	.byte	0xff
	.zero		1


	//   ....[40]....
        /*0370*/ 	.word	0x00001700
        /*0374*/ 	.word	0x000000ff
        /*0378*/ 	.word	0x00000040
        /*037c*/ 	.short	0x010a
        /*037e*/ 	.byte	0x08
	.zero		1


	//   ....[41]....
        /*0380*/ 	.word	0x000017a0
        /*0384*/ 	.word	0x000000ff
        /*0388*/ 	.word	0x00000040
        /*038c*/ 	.short	0x010a
        /*038e*/ 	.byte	0x21
	.zero		1


	//   ....[42]....
        /*0390*/ 	.word	0x000018f0
        /*0394*/ 	.word	0x000000ff
        /*0398*/ 	.word	0x00000040
        /*039c*/ 	.short	0x010a
        /*039e*/ 	.byte	0x08
	.zero		1


	//   ....[43]....
        /*03a0*/ 	.word	0x00001a00
        /*03a4*/ 	.word	0x000000ff
        /*03a8*/ 	.word	0x000000a8
        /*03ac*/ 	.short	0x0101
        /*03ae*/ 	.byte	0x04
	.zero		1


	//   ....[44]....
        /*03b0*/ 	.word	0x00001a20
        /*03b4*/ 	.word	0x000000ff
        /*03b8*/ 	.word	0x00000040
        /*03bc*/ 	.short	0x010a
        /*03be*/ 	.byte	0x08
	.zero		1


	//   ....[45]....
        /*03c0*/ 	.word	0x00001aa0
        /*03c4*/ 	.word	0x000000ff
        /*03c8*/ 	.word	0x00000040
        /*03cc*/ 	.short	0x010a
        /*03ce*/ 	.byte	0x11
	.zero		1


	//   ....[46]....
        /*03d0*/ 	.word	0x00001bf0
        /*03d4*/ 	.word	0x000000ff
        /*03d8*/ 	.word	0x00000040
        /*03dc*/ 	.short	0x010a
        /*03de*/ 	.byte	0x08
	.zero		1


	//   ....[47]....
        /*03e0*/ 	.word	0x00001d30
        /*03e4*/ 	.word	0x00000002
        /*03e8*/ 	.word	0x000000b0
        /*03ec*/ 	.short	0x010a
        /*03ee*/ 	.byte	0xff
	.zero		1


	//   ....[48]....
        /*03f0*/ 	.word	0x00001df0
        /*03f4*/ 	.word	0x00000002
        /*03f8*/ 	.word	0x00000000
        /*03fc*/ 	.short	0x0101
        /*03fe*/ 	.byte	0xff
	.zero		1


	//   ....[49]....
        /*0400*/ 	.word	0x00002350
        /*0404*/ 	.word	0x000000ff
        /*0408*/ 	.word	0x00000000
        /*040c*/ 	.short	0x010a
        /*040e*/ 	.byte	0x05
	.zero		1


	//   ....[50]....
        /*0410*/ 	.word	0x000023e0
        /*0414*/ 	.word	0x000000ff
        /*0418*/ 	.word	0x00000000
        /*041c*/ 	.short	0x010a
        /*041e*/ 	.byte	0x05
	.zero		1


	//   ....[51]....
        /*0420*/ 	.word	0x00002470
        /*0424*/ 	.word	0x000000ff
        /*0428*/ 	.word	0x00000000
        /*042c*/ 	.short	0x010a
        /*042e*/ 	.byte	0x05
	.zero		1


	//   ....[52]....
        /*0430*/ 	.word	0x00002500
        /*0434*/ 	.word	0x000000ff
        /*0438*/ 	.word	0x00000000
        /*043c*/ 	.short	0x010a
        /*043e*/ 	.byte	0x05
	.zero		1


	//   ....[53]....
        /*0440*/ 	.word	0x00002590
        /*0444*/ 	.word	0x000000ff
        /*0448*/ 	.word	0x00000000
        /*044c*/ 	.short	0x010a
        /*044e*/ 	.byte	0x05
	.zero		1


	//   ....[54]....
        /*0450*/ 	.word	0x00002620
        /*0454*/ 	.word	0x000000ff
        /*0458*/ 	.word	0x00000000
        /*045c*/ 	.short	0x010a
        /*045e*/ 	.byte	0x05
	.zero		1


	//   ....[55]....
        /*0460*/ 	.word	0x000026b0
        /*0464*/ 	.word	0x000000ff
        /*0468*/ 	.word	0x00000000
        /*046c*/ 	.short	0x010a
        /*046e*/ 	.byte	0x05
	.zero		1


	//   ....[56]....
        /*0470*/ 	.word	0x00002750
        /*0474*/ 	.word	0x00000000
        /*0478*/ 	.word	0x00000000
        /*047c*/ 	.short	0x010a
        /*047e*/ 	.byte	0xff
	.zero		1


	//   ....[57]....
        /*0480*/ 	.word	0x00002870
        /*0484*/ 	.word	0x00000000
        /*0488*/ 	.word	0x00000110
        /*048c*/ 	.short	0x010a
        /*048e*/ 	.byte	0xff
	.zero		1


	//   ....[58]....
        /*0490*/ 	.word	0x000028d0
        /*0494*/ 	.word	0x00000004
        /*0498*/ 	.word	0x00000000
        /*049c*/ 	.short	0x0101
        /*049e*/ 	.byte	0xff
	.zero		1


	//   ....[59]....
        /*04a0*/ 	.word	0x000028f0
        /*04a4*/ 	.word	0x000000ff
        /*04a8*/ 	.word	0x000000c0
        /*04ac*/ 	.short	0x010a
        /*04ae*/ 	.byte	0x05
	.zero		1


	//   ....[60]....
        /*04b0*/ 	.word	0x00002a10
        /*04b4*/ 	.word	0x00000000
        /*04b8*/ 	.word	0x000000b0
        /*04bc*/ 	.short	0x010a
        /*04be*/ 	.byte	0xff
	.zero		1


	//   ....[61]....
        /*04c0*/ 	.word	0x00002b20
        /*04c4*/ 	.word	0x00000000
        /*04c8*/ 	.word	0x00000000
        /*04cc*/ 	.short	0x0101
        /*04ce*/ 	.byte	0xff
	.zero		1


	//   ....[62]....
        /*04d0*/ 	.word	0x00002bb0
        /*04d4*/ 	.word	0x000000ff
        /*04d8*/ 	.word	0x000000c0
        /*04dc*/ 	.short	0x0106
        /*04de*/ 	.byte	0x05
	.zero		1


	//   ....[63]....
        /*04e0*/ 	.word	0x00002bd0
        /*04e4*/ 	.word	0x000000ff
        /*04e8*/ 	.word	0x000000c0
        /*04ec*/ 	.short	0x010a
        /*04ee*/ 	.byte	0x05
	.zero		1


	//   ....[64]....
        /*04f0*/ 	.word	0x00002c60
        /*04f4*/ 	.word	0x000000ff
        /*04f8*/ 	.word	0x000000c0
        /*04fc*/ 	.short	0x0106
        /*04fe*/ 	.byte	0x04
	.zero		1


	//   ....[65]....
        /*0500*/ 	.word	0x00002ca0
        /*0504*/ 	.word	0x00000000
        /*0508*/ 	.word	0x000000c0
        /*050c*/ 	.short	0x010a
        /*050e*/ 	.byte	0xff
	.zero		1


	//   ....[66]....
        /*0510*/ 	.word	0x000031e0
        /*0514*/ 	.word	0x00000000
        /*0518*/ 	.word	0x000000b0
        /*051c*/ 	.short	0x010a
        /*051e*/ 	.byte	0xff
	.zero		1


	//   ....[67]....
        /*0520*/ 	.word	0x000032e0
        /*0524*/ 	.word	0x00000003
        /*0528*/ 	.word	0x00000000
        /*052c*/ 	.short	0x0101
        /*052e*/ 	.byte	0xff
	.zero		1


	//   ....[68]....
        /*0530*/ 	.word	0x000032f0
        /*0534*/ 	.word	0x000000ff
        /*0538*/ 	.word	0x00000000
        /*053c*/ 	.short	0x010a
        /*053e*/ 	.byte	0x06
	.zero		1


	//   ....[69]....
        /*0540*/ 	.word	0x00003370
        /*0544*/ 	.word	0x000000ff
        /*0548*/ 	.word	0x000000f0
        /*054c*/ 	.short	0x010a
        /*054e*/ 	.byte	0x07
	.zero		1


	//   ....[70]....
        /*0550*/ 	.word	0x00003450
        /*0554*/ 	.word	0x000000ff
        /*0558*/ 	.word	0x00000000
        /*055c*/ 	.short	0x010a
        /*055e*/ 	.byte	0x06
	.zero		1


	//   ....[71]....
        /*0560*/ 	.word	0x00003580
        /*0564*/ 	.word	0x000000ff
        /*0568*/ 	.word	0x00000000
        /*056c*/ 	.short	0x010a
        /*056e*/ 	.byte	0x1a
	.zero		1


	//   ....[72]....
        /*0570*/ 	.word	0x00003820
        /*0574*/ 	.word	0x000000ff
        /*0578*/ 	.word	0x00000000
        /*057c*/ 	.short	0x010a
        /*057e*/ 	.byte	0x06
	.zero		1


	//   ....[73]....
        /*0580*/ 	.word	0x000038b0
        /*0584*/ 	.word	0x000000ff
        /*0588*/ 	.word	0x00000000
        /*058c*/ 	.short	0x010a
        /*058e*/ 	.byte	0x06
	.zero		1


	//   ....[74]....
        /*0590*/ 	.word	0x00003940
        /*0594*/ 	.word	0x000000ff
        /*0598*/ 	.word	0x00000000
        /*059c*/ 	.short	0x010a
        /*059e*/ 	.byte	0x06
	.zero		1


	//   ....[75]....
        /*05a0*/ 	.word	0x000039d0
        /*05a4*/ 	.word	0x000000ff
        /*05a8*/ 	.word	0x00000000
        /*05ac*/ 	.short	0x010a
        /*05ae*/ 	.byte	0x07
	.zero		1


	//   ....[76]....
        /*05b0*/ 	.word	0x00003e30
        /*05b4*/ 	.word	0x00000000
        /*05b8*/ 	.word	0x000000b0
        /*05bc*/ 	.short	0x010a
        /*05be*/ 	.byte	0xff
	.zero		1


	//   ....[77]....
        /*05c0*/ 	.word	0x00003ef0
        /*05c4*/ 	.word	0x00000000
        /*05c8*/ 	.word	0x00000000
        /*05cc*/ 	.short	0x0101
        /*05ce*/ 	.byte	0xff
	.zero		1


	//   ....[78]....
        /*05d0*/ 	.word	0x00004210
        /*05d4*/ 	.word	0x000000ff
        /*05d8*/ 	.word	0x000000a8
        /*05dc*/ 	.short	0x010a
        /*05de*/ 	.byte	0x07
	.zero		1


	//   ....[79]....
        /*05e0*/ 	.word	0x00004400
        /*05e4*/ 	.word	0x000000ff
        /*05e8*/ 	.word	0x00000090
        /*05ec*/ 	.short	0x010a
        /*05ee*/ 	.byte	0x07
	.zero		1


	//   ....[80]....
        /*05f0*/ 	.word	0x000045d0
        /*05f4*/ 	.word	0x000000ff
        /*05f8*/ 	.word	0x00000080
        /*05fc*/ 	.short	0x010b
        /*05fe*/ 	.byte	0x07
	.zero		1


	//   ....[81]....
        /*0600*/ 	.word	0x00004640
        /*0604*/ 	.word	0x000000ff
        /*0608*/ 	.word	0x00000000
        /*060c*/ 	.short	0x0101
        /*060e*/ 	.byte	0x08
	.zero		1


	//   ....[82]....
        /*0610*/ 	.word	0x00004670
        /*0614*/ 	.word	0x000000ff
        /*0618*/ 	.word	0x00000098
        /*061c*/ 	.short	0x010a
        /*061e*/ 	.byte	0x07
	.zero		1


	//   ....[83]....
        /*0620*/ 	.word	0x00004880
        /*0624*/ 	.word	0x000000ff
        /*0628*/ 	.word	0x00000088
        /*062c*/ 	.short	0x010b
        /*062e*/ 	.byte	0x07
	.zero		1


	//   ....[84]....
        /*0630*/ 	.word	0x000048a0
        /*0634*/ 	.word	0x000000ff
        /*0638*/ 	.word	0x00000000
        /*063c*/ 	.short	0x0101
        /*063e*/ 	.byte	0x0d
	.zero		1


	//   ....[85]....
        /*0640*/ 	.word	0x000048d0
        /*0644*/ 	.word	0x000000ff
        /*0648*/ 	.word	0x00000090
        /*064c*/ 	.short	0x010a
        /*064e*/ 	.byte	0x07
	.zero		1


	//   ....[86]....
        /*0650*/ 	.word	0x00004910
        /*0654*/ 	.word	0x00000000
        /*0658*/ 	.word	0x00000098
        /*065c*/ 	.short	0x010a
        /*065e*/ 	.byte	0xff
	.zero		1


	//   ....[87]....
        /*0660*/ 	.word	0x00004c60
        /*0664*/ 	.word	0x00000000
        /*0668*/ 	.word	0x000000b0
        /*066c*/ 	.short	0x010a
        /*066e*/ 	.byte	0xff
	.zero		1


	//   ....[88]....
        /*0670*/ 	.word	0x00004d70
        /*0674*/ 	.word	0x00000000
        /*0678*/ 	.word	0x00000000
        /*067c*/ 	.short	0x0101
        /*067e*/ 	.byte	0xff
	.zero		1


	//   ....[89]....
        /*0680*/ 	.word	0x000057c0
        /*0684*/ 	.word	0x00000000
        /*0688*/ 	.word	0x00000080
        /*068c*/ 	.short	0x010a
        /*068e*/ 	.byte	0xff
	.zero		1


	//   ....[90]....
        /*0690*/ 	.word	0x00005830
        /*0694*/ 	.word	0x0000006c
        /*0698*/ 	.word	0x000000d0
        /*069c*/ 	.short	0x010a
        /*069e*/ 	.byte	0xff
	.zero		1


	//   ....[91]....
        /*06a0*/ 	.word	0x00005910
        /*06a4*/ 	.word	0x00000000
        /*06a8*/ 	.word	0x00000080
        /*06ac*/ 	.short	0x010a
        /*06ae*/ 	.byte	0xff
	.zero		1


	//   ....[92]....
        /*06b0*/ 	.word	0x00005a30
        /*06b4*/ 	.word	0x00000000
        /*06b8*/ 	.word	0x00000000
        /*06bc*/ 	.short	0x0101
        /*06be*/ 	.byte	0xff
	.zero		1


	//   ....[93]....
        /*06c0*/ 	.word	0x00005ab0
        /*06c4*/ 	.word	0x0000006c
        /*06c8*/ 	.word	0x000000d0
        /*06cc*/ 	.short	0x010a
        /*06ce*/ 	.byte	0xff
	.zero		1


	//   ....[94]....
        /*06d0*/ 	.word	0x00006620
        /*06d4*/ 	.word	0x0000004b
        /*06d8*/ 	.word	0x00000080
        /*06dc*/ 	.short	0x010a
        /*06de*/ 	.byte	0xff
	.zero		1


	//   ....[95]....
        /*06e0*/ 	.word	0x000066d0
        /*06e4*/ 	.word	0x0000004b
        /*06e8*/ 	.word	0x00000080
        /*06ec*/ 	.short	0x010a
        /*06ee*/ 	.byte	0xff
	.zero		1


	//   ....[96]....
        /*06f0*/ 	.word	0x000067f0
        /*06f4*/ 	.word	0x00000000
        /*06f8*/ 	.word	0x00000000
        /*06fc*/ 	.short	0x0101
        /*06fe*/ 	.byte	0xff
	.zero		1


	//   ....[97]....
        /*0700*/ 	.word	0x00006ba0
        /*0704*/ 	.word	0x000000ff
        /*0708*/ 	.word	0x00000000
        /*070c*/ 	.short	0x0101
        /*070e*/ 	.byte	0x05
	.zero		1


	//   ....[98]....
        /*0710*/ 	.word	0x000074e0
        /*0714*/ 	.word	0x00000003
        /*0718*/ 	.word	0x00000120
        /*071c*/ 	.short	0x010a
        /*071e*/ 	.byte	0xff
	.zero		1


	//   ....[99]....
        /*0720*/ 	.word	0x00007540
        /*0724*/ 	.word	0x00000002
        /*0728*/ 	.word	0x00000040
        /*072c*/ 	.short	0x010a
        /*072e*/ 	.byte	0xff
	.zero		1


	//   ....[100]....
        /*0730*/ 	.word	0x000075a0
        /*0734*/ 	.word	0x00000002
        /*0738*/ 	.word	0x00000040
        /*073c*/ 	.short	0x010a
        /*073e*/ 	.byte	0xff
	.zero		1


	//   ....[101]....
        /*0740*/ 	.word	0x000075f0
        /*0744*/ 	.word	0x00000002
        /*0748*/ 	.word	0x000000b0
        /*074c*/ 	.short	0x010a
        /*074e*/ 	.byte	0xff
	.zero		1


	//   ....[102]....
        /*0750*/ 	.word	0x00007650
        /*0754*/ 	.word	0x00000000
        /*0758*/ 	.word	0x00000000
        /*075c*/ 	.short	0x010a
        /*075e*/ 	.byte	0xff
	.zero		1


	//   ....[103]....
        /*0760*/ 	.word	0x000076b0
        /*0764*/ 	.word	0x00000000
        /*0768*/ 	.word	0x00000000
        /*076c*/ 	.short	0x010a
        /*076e*/ 	.byte	0xff
	.zero		1


	//   ....[104]....
        /*0770*/ 	.word	0x00007710
        /*0774*/ 	.word	0x00000000
        /*0778*/ 	.word	0x00000000
        /*077c*/ 	.short	0x010a
        /*077e*/ 	.byte	0xff
	.zero		1


	//   ....[105]....
        /*0780*/ 	.word	0x00007770
        /*0784*/ 	.word	0x00000000
        /*0788*/ 	.word	0x00000000
        /*078c*/ 	.short	0x010a
        /*078e*/ 	.byte	0xff
	.zero		1


	//   ....[106]....
        /*0790*/ 	.word	0x000077d0
        /*0794*/ 	.word	0x00000000
        /*0798*/ 	.word	0x00000000
        /*079c*/ 	.short	0x010a
        /*079e*/ 	.byte	0xff
	.zero		1


	//   ....[107]....
        /*07a0*/ 	.word	0x00007830
        /*07a4*/ 	.word	0x00000000
        /*07a8*/ 	.word	0x00000000
        /*07ac*/ 	.short	0x010a
        /*07ae*/ 	.byte	0xff
	.zero		1


	//   ....[108]....
        /*07b0*/ 	.word	0x00007890
        /*07b4*/ 	.word	0x00000000
        /*07b8*/ 	.word	0x00000000
        /*07bc*/ 	.short	0x010a
        /*07be*/ 	.byte	0xff
	.zero		1


	//   ....[109]....
        /*07c0*/ 	.word	0x000078e0
        /*07c4*/ 	.word	0x00000000
        /*07c8*/ 	.word	0x00000110
        /*07cc*/ 	.short	0x010a
        /*07ce*/ 	.byte	0xff
	.zero		1


	//   ....[110]....
        /*07d0*/ 	.word	0x00007940
        /*07d4*/ 	.word	0x00000000
        /*07d8*/ 	.word	0x000000c0
        /*07dc*/ 	.short	0x010a
        /*07de*/ 	.byte	0xff
	.zero		1


	//   ....[111]....
        /*07e0*/ 	.word	0x00007990
        /*07e4*/ 	.word	0x00000000
        /*07e8*/ 	.word	0x000000b0
        /*07ec*/ 	.short	0x010a
        /*07ee*/ 	.byte	0xff
	.zero		1


	//   ....[112]....
        /*07f0*/ 	.word	0x000079f0
        /*07f4*/ 	.word	0x00000000
        /*07f8*/ 	.word	0x000000c0
        /*07fc*/ 	.short	0x010a
        /*07fe*/ 	.byte	0xff
	.zero		1


	//   ....[113]....
        /*0800*/ 	.word	0x00007a40
        /*0804*/ 	.word	0x00000000
        /*0808*/ 	.word	0x000000b0
        /*080c*/ 	.short	0x010a
        /*080e*/ 	.byte	0xff
	.zero		1


	//   ....[114]....
        /*0810*/ 	.word	0x00007aa0
        /*0814*/ 	.word	0x00000003
        /*0818*/ 	.word	0x000000f0
        /*081c*/ 	.short	0x010a
        /*081e*/ 	.byte	0xff
	.zero		1


	//   ....[115]....
        /*0820*/ 	.word	0x00007b00
        /*0824*/ 	.word	0x00000000
        /*0828*/ 	.word	0x00000000
        /*082c*/ 	.short	0x010a
        /*082e*/ 	.byte	0xff
	.zero		1


	//   ....[116]....
        /*0830*/ 	.word	0x00007b60
        /*0834*/ 	.word	0x00000000
        /*0838*/ 	.word	0x00000000
        /*083c*/ 	.short	0x010a
        /*083e*/ 	.byte	0xff
	.zero		1


	//   ....[117]....
        /*0840*/ 	.word	0x00007bc0
        /*0844*/ 	.word	0x00000000
        /*0848*/ 	.word	0x00000000
        /*084c*/ 	.short	0x010a
        /*084e*/ 	.byte	0xff
	.zero		1


	//   ....[118]....
        /*0850*/ 	.word	0x00007c20
        /*0854*/ 	.word	0x00000000
        /*0858*/ 	.word	0x00000000
        /*085c*/ 	.short	0x010a
        /*085e*/ 	.byte	0xff
	.zero		1


	//   ....[119]....
        /*0860*/ 	.word	0x00007c80
        /*0864*/ 	.word	0x00000000
        /*0868*/ 	.word	0x00000000
        /*086c*/ 	.short	0x010a
        /*086e*/ 	.byte	0xff
	.zero		1


	//   ....[120]....
        /*0870*/ 	.word	0x00007cd0
        /*0874*/ 	.word	0x00000000
        /*0878*/ 	.word	0x000000b0
        /*087c*/ 	.short	0x010a
        /*087e*/ 	.byte	0xff
	.zero		1


	//   ....[121]....
        /*0880*/ 	.word	0x00007d30
        /*0884*/ 	.word	0x00000000
        /*0888*/ 	.word	0x000000a8
        /*088c*/ 	.short	0x010a
        /*088e*/ 	.byte	0xff
	.zero		1


	//   ....[122]....
        /*0890*/ 	.word	0x00007d90
        /*0894*/ 	.word	0x00000003
        /*0898*/ 	.word	0x00000090
        /*089c*/ 	.short	0x010a
        /*089e*/ 	.byte	0xff
	.zero		1


	//   ....[123]....
        /*08a0*/ 	.word	0x00007df0
        /*08a4*/ 	.word	0x00000003
        /*08a8*/ 	.word	0x00000098
        /*08ac*/ 	.short	0x010a
        /*08ae*/ 	.byte	0xff
	.zero		1


	//   ....[124]....
        /*08b0*/ 	.word	0x00007e50
        /*08b4*/ 	.word	0x00000000
        /*08b8*/ 	.word	0x00000090
        /*08bc*/ 	.short	0x010a
        /*08be*/ 	.byte	0xff
	.zero		1


	//   ....[125]....
        /*08c0*/ 	.word	0x00007ea0
        /*08c4*/ 	.word	0x00000000
        /*08c8*/ 	.word	0x000000b0
        /*08cc*/ 	.short	0x010a
        /*08ce*/ 	.byte	0xff
	.zero		1


	//   ....[126]....
        /*08d0*/ 	.word	0x00007ef0
        /*08d4*/ 	.word	0x00000000
        /*08d8*/ 	.word	0x00000080
        /*08dc*/ 	.short	0x010a
        /*08de*/ 	.byte	0xff
	.zero		1


	//   ....[127]....
        /*08e0*/ 	.word	0x00007f40
        /*08e4*/ 	.word	0x0000006c
        /*08e8*/ 	.word	0x000000d0
        /*08ec*/ 	.short	0x010a
        /*08ee*/ 	.byte	0xff
	.zero		1


	//   ....[128]....
        /*08f0*/ 	.word	0x00007f90
        /*08f4*/ 	.word	0x0000004b
        /*08f8*/ 	.word	0x00000080
        /*08fc*/ 	.short	0x010a
        /*08fe*/ 	.byte	0xff
	.zero		1


	//----- nvinfo : EIATTR_NUM_MBARRIERS
	.align		4
.L_47:
        /*0900*/ 	.byte	0x03, 0x38
        /*0902*/ 	.short	0x0026


	//----- nvinfo : EIATTR_EXIT_INSTR_OFFSETS
	.align		4
        /*0904*/ 	.byte	0x04, 0x1c
        /*0906*/ 	.short	(.L_49 - .L_48)


	//   ....[0]....
.L_48:
        /*0908*/ 	.word	0x00002780


	//   ....[1]....
        /*090c*/ 	.word	0x00002c70


	//   ....[2]....
        /*0910*/ 	.word	0x00002cd0


	//   ....[3]....
        /*0914*/ 	.word	0x00003c30


	//   ....[4]....
        /*0918*/ 	.word	0x00004940


	//   ....[5]....
        /*091c*/ 	.word	0x00004980


	//   ....[6]....
        /*0920*/ 	.word	0x000074d0


	//----- nvinfo : EIATTR_MAX_THREADS
	.align		4
.L_49:
        /*0924*/ 	.byte	0x04, 0x05
        /*0926*/ 	.short	(.L_51 - .L_50)
.L_50:
        /*0928*/ 	.word	0x00000100
        /*092c*/ 	.word	0x00000001
        /*0930*/ 	.word	0x00000001


	//----- nvinfo : EIATTR_CRS_STACK_SIZE
	.align		4
.L_51:
        /*0934*/ 	.byte	0x04, 0x1e
        /*0936*/ 	.short	(.L_53 - .L_52)
.L_52:
        /*0938*/ 	.word	0x00000000


	//----- nvinfo : EIATTR_CBANK_PARAM_SIZE
	.align		4
.L_53:
        /*093c*/ 	.byte	0x03, 0x19
        /*093e*/ 	.short	0x0800


	//----- nvinfo : EIATTR_PARAM_CBANK
	.align		4
        /*0940*/ 	.byte	0x04, 0x0a
        /*0942*/ 	.short	(.L_55 - .L_54)
	.align		4
.L_54:
        /*0944*/ 	.word	index@(.nv.constant0._ZN7cutlass13device_kernelINS_4gemm6kernel13GemmUniversalIN4cute5tupleIJiiiiEEENS1_10collective13CollectiveMmaINS1_35MainloopSm100TmaUmmaWarpSpecializedILi8ELi2ELi4ENS5_IJNS4_1CILi1EEESB_SB_EEEEENS5_IJNSA_ILi64EEENSA_ILi128EEESF_EEEaNS5_IJlSB_lEEEaSH_NS4_8TiledMMAINS4_8MMA_AtomIJNS4_15SM100_MMA_S8_SSIaaiLi64ELi128ELNS4_4UMMA5MajorE0ELSM_0ELNSL_8SaturateE0EEEEEENS4_6LayoutISC_NS5_IJNSA_ILi0EEESR_SR_EEEEENS5_IJNS4_10UnderscoreESU_SU_EEEEENS4_13SM90_TMA_LOADENS4_14ComposedLayoutINS4_7SwizzleILi3ELi4ELi3EEENS4_18smem_ptr_flag_bitsILi8EEENSQ_INS5_IJNSA_ILi8EEESF_EEENS5_IJSF_SB_EEEEEEEvNS4_8identityESX_S17_vS18_EENS_8epilogue10collective18CollectiveEpilogueINS1A_23Sm100TmaWarpSpecializedILi2ELi2ELi32ELb0ELb0EEEJSG_NS5_IJNSQ_ISE_SB_EES1F_EEEaSH_aSH_NS1A_6fusion15FusionCallbacksIS1E_NS1H_17LinearCombinationIaiaiLNS_15FloatRoundStyleE2EEESG_S1G_JEEENS4_5SM1004TMEM4LOAD26SM100_TMEM_LOAD_16dp32b32xESX_NSY_INSZ_ILi2ELi4ELi3EEES12_NSQ_INS5_IJS13_SE_EEENS5_IJSE_SB_EEEEEEENS4_39AutoVectorizingCopyWithAssumedAlignmentILi128EEENS4_14SM90_TMA_STOREES1V_S1X_S1X_EEEvvEEEEvNT_6ParamsE)
        /*0948*/ 	.short	0x0380
        /*094a*/ 	.short	0x0800


	//----- nvinfo : EIATTR_SW_WAR
	.align		4
.L_55:
        /*094c*/ 	.byte	0x04, 0x36
        /*094e*/ 	.short	(.L_57 - .L_56)
.L_56:
        /*0950*/ 	.word	0x00000008
.L_57:


//--------------------- .nv.callgraph             --------------------------
	.section	.nv.callgraph,"",@"SHT_CUDA_CALLGRAPH"
	.align	4
	.sectionentsize	8
	.align		4
        /*0000*/ 	.word	0x00000000
	.align		4
        /*0004*/ 	.word	0xffffffff
	.align		4
        /*0008*/ 	.word	index@(_ZN7cutlass13device_kernelINS_4gemm6kernel13GemmUniversalIN4cute5tupleIJiiiiEEENS1_10collective13CollectiveMmaINS1_35MainloopSm100TmaUmmaWarpSpecializedILi8ELi2ELi4ENS5_IJNS4_1CILi1EEESB_SB_EEEEENS5_IJNSA_ILi64EEENSA_ILi128EEESF_EEEaNS5_IJlSB_lEEEaSH_NS4_8TiledMMAINS4_8MMA_AtomIJNS4_15SM100_MMA_S8_SSIaaiLi64ELi128ELNS4_4UMMA5MajorE0ELSM_0ELNSL_8SaturateE0EEEEEENS4_6LayoutISC_NS5_IJNSA_ILi0EEESR_SR_EEEEENS5_IJNS4_10UnderscoreESU_SU_EEEEENS4_13SM90_TMA_LOADENS4_14ComposedLayoutINS4_7SwizzleILi3ELi4ELi3EEENS4_18smem_ptr_flag_bitsILi8EEENSQ_INS5_IJNSA_ILi8EEESF_EEENS5_IJSF_SB_EEEEEEEvNS4_8identityESX_S17_vS18_EENS_8epilogue10collective18CollectiveEpilogueINS1A_23Sm100TmaWarpSpecializedILi2ELi2ELi32ELb0ELb0EEEJSG_NS5_IJNSQ_ISE_SB_EES1F_EEEaSH_aSH_NS1A_6fusion15FusionCallbacksIS1E_NS1H_17LinearCombinationIaiaiLNS_15FloatRoundStyleE2EEESG_S1G_JEEENS4_5SM1004TMEM4LOAD26SM100_TMEM_LOAD_16dp32b32xESX_NSY_INSZ_ILi2ELi4ELi3EEES12_NSQ_INS5_IJS13_SE_EEENS5_IJSE_SB_EEEEEEENS4_39AutoVectorizingCopyWithAssumedAlignmentILi128EEENS4_14SM90_TMA_STOREES1V_S1X_S1X_EEEvvEEEEvNT_6ParamsE)
	.align		4
        /*000c*/ 	.word	index@(__assertfail)
	.align		4
        /*0010*/ 	.word	0x00000000
	.align		4
        /*0014*/ 	.word	0xfffffffe
	.align		4
        /*0018*/ 	.word	0x00000000
	.align		4
        /*001c*/ 	.word	0xfffffffd
	.align		4
        /*0020*/ 	.word	0x00000000
	.align		4
        /*0024*/ 	.word	0xfffffffc


//--------------------- .nv.constant4             --------------------------
	.section	.nv.constant4,"a",@progbits
	.align	8
	.align		8
.nv.constant4:
        /*0000*/ 	.dword	__assertfail
	.align		8
        /*0008*/ 	.dword	__unnamed_1
	.align		8
        /*0010*/ 	.dword	__unnamed_2
	.align		8
        /*0018*/ 	.dword	_ZN40_INTERNAL_29955dcb_4_k_cu_a602bd90_307994cuda3std3__45__cpo5beginE
	.align		8
        /*0020*/ 	.dword	_ZN40_INTERNAL_29955dcb_4_k_cu_a602bd90_307994cuda3std3__45__cpo3endE
	.align		8
        /*0028*/ 	.dword	_ZN40_INTERNAL_29955dcb_4_k_cu_a602bd90_307994cuda3std3__45__cpo6cbeginE
	.align		8
        /*0030*/ 	.dword	_ZN40_INTERNAL_29955dcb_4_k_cu_a602bd90_307994cuda3std3__45__cpo4cendE
	.align		8
        /*0038*/ 	.dword	_ZN40_INTERNAL_29955dcb_4_k_cu_a602bd90_307994cuda3std3__442_GLOBAL__N__29955dcb_4_k_cu_a602bd90_307996ignoreE
	.align		8
        /*0040*/ 	.dword	_ZN40_INTERNAL_29955dcb_4_k_cu_a602bd90_307994cuda3std3__419piecewise_constructE
	.align		8
        /*0048*/ 	.dword	_ZN40_INTERNAL_29955dcb_4_k_cu_a602bd90_307994cuda3std3__48in_placeE
	.align		8
        /*0050*/ 	.dword	_ZN40_INTERNAL_29955dcb_4_k_cu_a602bd90_307994cuda3std6ranges3__45__cpo4swapE
	.align		8
        /*0058*/ 	.dword	_ZN40_INTERNAL_29955dcb_4_k_cu_a602bd90_307994cuda3std6ranges3__45__cpo9iter_moveE
	.align		8
        /*0060*/ 	.dword	_ZN40_INTERNAL_29955dcb_4_k_cu_a602bd90_307994cute7productE
	.align		8
        /*0068*/ 	.dword	_ZN40_INTERNAL_29955dcb_4_k_cu_a602bd90_307994cute1_E
	.align		8
        /*0070*/ 	.dword	$str$25
	.align		8
        /*0078*/ 	.dword	$str$26
	.align		8
        /*0080*/ 	.dword	$str$27
	.align		8
        /*0088*/ 	.dword	$str$28


//--------------------- .text._ZN7cutlass13device_kernelINS_4gemm6kernel13GemmUniversalIN4cute5tupleIJiiiiEEENS1_10collective13CollectiveMmaINS1_35MainloopSm100TmaUmmaWarpSpecializedILi8ELi2ELi4ENS5_IJNS4_1CILi1EEESB_SB_EEEEENS5_IJNSA_ILi64EEENSA_ILi128EEESF_EEEaNS5_IJlSB_lEEEaSH_NS4_8TiledMMAINS4_8MMA_AtomIJNS4_15SM100_MMA_S8_SSIaaiLi64ELi128ELNS4_4UMMA5MajorE0ELSM_0ELNSL_8SaturateE0EEEEEENS4_6LayoutISC_NS5_IJNSA_ILi0EEESR_SR_EEEEENS5_IJNS4_10UnderscoreESU_SU_EEEEENS4_13SM90_TMA_LOADENS4_14ComposedLayoutINS4_7SwizzleILi3ELi4ELi3EEENS4_18smem_ptr_flag_bitsILi8EEENSQ_INS5_IJNSA_ILi8EEESF_EEENS5_IJSF_SB_EEEEEEEvNS4_8identityESX_S17_vS18_EENS_8epilogue10collective18CollectiveEpilogueINS1A_23Sm100TmaWarpSpecializedILi2ELi2ELi32ELb0ELb0EEEJSG_NS5_IJNSQ_ISE_SB_EES1F_EEEaSH_aSH_NS1A_6fusion15FusionCallbacksIS1E_NS1H_17LinearCombinationIaiaiLNS_15FloatRoundStyleE2EEESG_S1G_JEEENS4_5SM1004TMEM4LOAD26SM100_TMEM_LOAD_16dp32b32xESX_NSY_INSZ_ILi2ELi4ELi3EEES12_NSQ_INS5_IJS13_SE_EEENS5_IJSE_SB_EEEEEEENS4_39AutoVectorizingCopyWithAssumedAlignmentILi128EEENS4_14SM90_TMA_STOREES1V_S1X_S1X_EEEvvEEEEvNT_6ParamsE --------------------------
	.section	.text._ZN7cutlass13device_kernelINS_4gemm6kernel13GemmUniversalIN4cute5tupleIJiiiiEEENS1_10collective13CollectiveMmaINS1_35MainloopSm100TmaUmmaWarpSpecializedILi8ELi2ELi4ENS5_IJNS4_1CILi1EEESB_SB_EEEEENS5_IJNSA_ILi64EEENSA_ILi128EEESF_EEEaNS5_IJlSB_lEEEaSH_NS4_8TiledMMAINS4_8MMA_AtomIJNS4_15SM100_MMA_S8_SSIaaiLi64ELi128ELNS4_4UMMA5MajorE0ELSM_0ELNSL_8SaturateE0EEEEEENS4_6LayoutISC_NS5_IJNSA_ILi0EEESR_SR_EEEEENS5_IJNS4_10UnderscoreESU_SU_EEEEENS4_13SM90_TMA_LOADENS4_14ComposedLayoutINS4_7SwizzleILi3ELi4ELi3EEENS4_18smem_ptr_flag_bitsILi8EEENSQ_INS5_IJNSA_ILi8EEESF_EEENS5_IJSF_SB_EEEEEEEvNS4_8identityESX_S17_vS18_EENS_8epilogue10collective18CollectiveEpilogueINS1A_23Sm100TmaWarpSpecializedILi2ELi2ELi32ELb0ELb0EEEJSG_NS5_IJNSQ_ISE_SB_EES1F_EEEaSH_aSH_NS1A_6fusion15FusionCallbacksIS1E_NS1H_17LinearCombinationIaiaiLNS_15FloatRoundStyleE2EEESG_S1G_JEEENS4_5SM1004TMEM4LOAD26SM100_TMEM_LOAD_16dp32b32xESX_NSY_INSZ_ILi2ELi4ELi3EEES12_NSQ_INS5_IJS13_SE_EEENS5_IJSE_SB_EEEEEEENS4_39AutoVectorizingCopyWithAssumedAlignmentILi128EEENS4_14SM90_TMA_STOREES1V_S1X_S1X_EEEvvEEEEvNT_6ParamsE,"ax",@progbits
	.align	128
.text._ZN7cutlass13device_kernelINS_4gemm6kernel13GemmUniversalIN4cute5tupleIJiiiiEEENS1_10collective13CollectiveMmaINS1_35MainloopSm100TmaUmmaWarpSpecializedILi8ELi2ELi4ENS5_IJNS4_1CILi1EEESB_SB_EEEEENS5_IJNSA_ILi64EEENSA_ILi128EEESF_EEEaNS5_IJlSB_lEEEaSH_NS4_8TiledMMAINS4_8MMA_AtomIJNS4_15SM100_MMA_S8_SSIaaiLi64ELi128ELNS4_4UMMA5MajorE0ELSM_0ELNSL_8SaturateE0EEEEEENS4_6LayoutISC_NS5_IJNSA_ILi0EEESR_SR_EEEEENS5_IJNS4_10UnderscoreESU_SU_EEEEENS4_13SM90_TMA_LOADENS4_14ComposedLayoutINS4_7SwizzleILi3ELi4ELi3EEENS4_18smem_ptr_flag_bitsILi8EEENSQ_INS5_IJNSA_ILi8EEESF_EEENS5_IJSF_SB_EEEEEEEvNS4_8identityESX_S17_vS18_EENS_8epilogue10collective18CollectiveEpilogueINS1A_23Sm100TmaWarpSpecializedILi2ELi2ELi32ELb0ELb0EEEJSG_NS5_IJNSQ_ISE_SB_EES1F_EEEaSH_aSH_NS1A_6fusion15FusionCallbacksIS1E_NS1H_17LinearCombinationIaiaiLNS_15FloatRoundStyleE2EEESG_S1G_JEEENS4_5SM1004TMEM4LOAD26SM100_TMEM_LOAD_16dp32b32xESX_NSY_INSZ_ILi2ELi4ELi3EEES12_NSQ_INS5_IJS13_SE_EEENS5_IJSE_SB_EEEEEEENS4_39AutoVectorizingCopyWithAssumedAlignmentILi128EEENS4_14SM90_TMA_STOREES1V_S1X_S1X_EEEvvEEEEvNT_6ParamsE:
        .type           _ZN7cutlass13device_kernelINS_4gemm6kernel13GemmUniversalIN4cute5tupleIJiiiiEEENS1_10collective13CollectiveMmaINS1_35MainloopSm100TmaUmmaWarpSpecializedILi8ELi2ELi4ENS5_IJNS4_1CILi1EEESB_SB_EEEEENS5_IJNSA_ILi64EEENSA_ILi128EEESF_EEEaNS5_IJlSB_lEEEaSH_NS4_8TiledMMAINS4_8MMA_AtomIJNS4_15SM100_MMA_S8_SSIaaiLi64ELi128ELNS4_4UMMA5MajorE0ELSM_0ELNSL_8SaturateE0EEEEEENS4_6LayoutISC_NS5_IJNSA_ILi0EEESR_SR_EEEEENS5_IJNS4_10UnderscoreESU_SU_EEEEENS4_13SM90_TMA_LOADENS4_14ComposedLayoutINS4_7SwizzleILi3ELi4ELi3EEENS4_18smem_ptr_flag_bitsILi8EEENSQ_INS5_IJNSA_ILi8EEESF_EEENS5_IJSF_SB_EEEEEEEvNS4_8identityESX_S17_vS18_EENS_8epilogue10collective18CollectiveEpilogueINS1A_23Sm100TmaWarpSpecializedILi2ELi2ELi32ELb0ELb0EEEJSG_NS5_IJNSQ_ISE_SB_EES1F_EEEaSH_aSH_NS1A_6fusion15FusionCallbacksIS1E_NS1H_17LinearCombinationIaiaiLNS_15FloatRoundStyleE2EEESG_S1G_JEEENS4_5SM1004TMEM4LOAD26SM100_TMEM_LOAD_16dp32b32xESX_NSY_INSZ_ILi2ELi4ELi3EEES12_NSQ_INS5_IJS13_SE_EEENS5_IJSE_SB_EEEEEEENS4_39AutoVectorizingCopyWithAssumedAlignmentILi128EEENS4_14SM90_TMA_STOREES1V_S1X_S1X_EEEvvEEEEvNT_6ParamsE,@function
        .size           _ZN7cutlass13device_kernelINS_4gemm6kernel13GemmUniversalIN4cute5tupleIJiiiiEEENS1_10collective13CollectiveMmaINS1_35MainloopSm100TmaUmmaWarpSpecializedILi8ELi2ELi4ENS5_IJNS4_1CILi1EEESB_SB_EEEEENS5_IJNSA_ILi64EEENSA_ILi128EEESF_EEEaNS5_IJlSB_lEEEaSH_NS4_8TiledMMAINS4_8MMA_AtomIJNS4_15SM100_MMA_S8_SSIaaiLi64ELi128ELNS4_4UMMA5MajorE0ELSM_0ELNSL_8SaturateE0EEEEEENS4_6LayoutISC_NS5_IJNSA_ILi0EEESR_SR_EEEEENS5_IJNS4_10UnderscoreESU_SU_EEEEENS4_13SM90_TMA_LOADENS4_14ComposedLayoutINS4_7SwizzleILi3ELi4ELi3EEENS4_18smem_ptr_flag_bitsILi8EEENSQ_INS5_IJNSA_ILi8EEESF_EEENS5_IJSF_SB_EEEEEEEvNS4_8identityESX_S17_vS18_EENS_8epilogue10collective18CollectiveEpilogueINS1A_23Sm100TmaWarpSpecializedILi2ELi2ELi32ELb0ELb0EEEJSG_NS5_IJNSQ_ISE_SB_EES1F_EEEaSH_aSH_NS1A_6fusion15FusionCallbacksIS1E_NS1H_17LinearCombinationIaiaiLNS_15FloatRoundStyleE2EEESG_S1G_JEEENS4_5SM1004TMEM4LOAD26SM100_TMEM_LOAD_16dp32b32xESX_NSY_INSZ_ILi2ELi4ELi3EEES12_NSQ_INS5_IJS13_SE_EEENS5_IJSE_SB_EEEEEEENS4_39AutoVectorizingCopyWithAssumedAlignmentILi128EEENS4_14SM90_TMA_STOREES1V_S1X_S1X_EEEvvEEEEvNT_6ParamsE,(.L_x_154 - _ZN7cutlass13device_kernelINS_4gemm6kernel13GemmUniversalIN4cute5tupleIJiiiiEEENS1_10collective13CollectiveMmaINS1_35MainloopSm100TmaUmmaWarpSpecializedILi8ELi2ELi4ENS5_IJNS4_1CILi1EEESB_SB_EEEEENS5_IJNSA_ILi64EEENSA_ILi128EEESF_EEEaNS5_IJlSB_lEEEaSH_NS4_8TiledMMAINS4_8MMA_AtomIJNS4_15SM100_MMA_S8_SSIaaiLi64ELi128ELNS4_4UMMA5MajorE0ELSM_0ELNSL_8SaturateE0EEEEEENS4_6LayoutISC_NS5_IJNSA_ILi0EEESR_SR_EEEEENS5_IJNS4_10UnderscoreESU_SU_EEEEENS4_13SM90_TMA_LOADENS4_14ComposedLayoutINS4_7SwizzleILi3ELi4ELi3EEENS4_18smem_ptr_flag_bitsILi8EEENSQ_INS5_IJNSA_ILi8EEESF_EEENS5_IJSF_SB_EEEEEEEvNS4_8identityESX_S17_vS18_EENS_8epilogue10collective18CollectiveEpilogueINS1A_23Sm100TmaWarpSpecializedILi2ELi2ELi32ELb0ELb0EEEJSG_NS5_IJNSQ_ISE_SB_EES1F_EEEaSH_aSH_NS1A_6fusion15FusionCallbacksIS1E_NS1H_17LinearCombinationIaiaiLNS_15FloatRoundStyleE2EEESG_S1G_JEEENS4_5SM1004TMEM4LOAD26SM100_TMEM_LOAD_16dp32b32xESX_NSY_INSZ_ILi2ELi4ELi3EEES12_NSQ_INS5_IJS13_SE_EEENS5_IJSE_SB_EEEEEEENS4_39AutoVectorizingCopyWithAssumedAlignmentILi128EEENS4_14SM90_TMA_STOREES1V_S1X_S1X_EEEvvEEEEvNT_6ParamsE)
        .other          _ZN7cutlass13device_kernelINS_4gemm6kernel13GemmUniversalIN4cute5tupleIJiiiiEEENS1_10collective13CollectiveMmaINS1_35MainloopSm100TmaUmmaWarpSpecializedILi8ELi2ELi4ENS5_IJNS4_1CILi1EEESB_SB_EEEEENS5_IJNSA_ILi64EEENSA_ILi128EEESF_EEEaNS5_IJlSB_lEEEaSH_NS4_8TiledMMAINS4_8MMA_AtomIJNS4_15SM100_MMA_S8_SSIaaiLi64ELi128ELNS4_4UMMA5MajorE0ELSM_0ELNSL_8SaturateE0EEEEEENS4_6LayoutISC_NS5_IJNSA_ILi0EEESR_SR_EEEEENS5_IJNS4_10UnderscoreESU_SU_EEEEENS4_13SM90_TMA_LOADENS4_14ComposedLayoutINS4_7SwizzleILi3ELi4ELi3EEENS4_18smem_ptr_flag_bitsILi8EEENSQ_INS5_IJNSA_ILi8EEESF_EEENS5_IJSF_SB_EEEEEEEvNS4_8identityESX_S17_vS18_EENS_8epilogue10collective18CollectiveEpilogueINS1A_23Sm100TmaWarpSpecializedILi2ELi2ELi32ELb0ELb0EEEJSG_NS5_IJNSQ_ISE_SB_EES1F_EEEaSH_aSH_NS1A_6fusion15FusionCallbacksIS1E_NS1H_17LinearCombinationIaiaiLNS_15FloatRoundStyleE2EEESG_S1G_JEEENS4_5SM1004TMEM4LOAD26SM100_TMEM_LOAD_16dp32b32xESX_NSY_INSZ_ILi2ELi4ELi3EEES12_NSQ_INS5_IJS13_SE_EEENS5_IJSE_SB_EEEEEEENS4_39AutoVectorizingCopyWithAssumedAlignmentILi128EEENS4_14SM90_TMA_STOREES1V_S1X_S1X_EEEvvEEEEvNT_6ParamsE,@"STO_CUDA_ENTRY STV_DEFAULT"
_ZN7cutlass13device_kernelINS_4gemm6kernel13GemmUniversalIN4cute5tupleIJiiiiEEENS1_10collective13CollectiveMmaINS1_35MainloopSm100TmaUmmaWarpSpecializedILi8ELi2ELi4ENS5_IJNS4_1CILi1EEESB_SB_EEEEENS5_IJNSA_ILi64EEENSA_ILi128EEESF_EEEaNS5_IJlSB_lEEEaSH_NS4_8TiledMMAINS4_8MMA_AtomIJNS4_15SM100_MMA_S8_SSIaaiLi64ELi128ELNS4_4UMMA5MajorE0ELSM_0ELNSL_8SaturateE0EEEEEENS4_6LayoutISC_NS5_IJNSA_ILi0EEESR_SR_EEEEENS5_IJNS4_10UnderscoreESU_SU_EEEEENS4_13SM90_TMA_LOADENS4_14ComposedLayoutINS4_7SwizzleILi3ELi4ELi3EEENS4_18smem_ptr_flag_bitsILi8EEENSQ_INS5_IJNSA_ILi8EEESF_EEENS5_IJSF_SB_EEEEEEEvNS4_8identityESX_S17_vS18_EENS_8epilogue10collective18CollectiveEpilogueINS1A_23Sm100TmaWarpSpecializedILi2ELi2ELi32ELb0ELb0EEEJSG_NS5_IJNSQ_ISE_SB_EES1F_EEEaSH_aSH_NS1A_6fusion15FusionCallbacksIS1E_NS1H_17LinearCombinationIaiaiLNS_15FloatRoundStyleE2EEESG_S1G_JEEENS4_5SM1004TMEM4LOAD26SM100_TMEM_LOAD_16dp32b32xESX_NSY_INSZ_ILi2ELi4ELi3EEES12_NSQ_INS5_IJS13_SE_EEENS5_IJSE_SB_EEEEEEENS4_39AutoVectorizingCopyWithAssumedAlignmentILi128EEENS4_14SM90_TMA_STOREES1V_S1X_S1X_EEEvvEEEEvNT_6ParamsE:
[----:B------:R-:W1:Y:S01]  /*0000*/  LDC R1, c[0x0][0x37c] ;  /* 0x0000df00ff017b82 */ /* 0x000e620000000800 */
[----:B------:R-:W2:Y:S01]  /*0010*/  S2R R103, SR_TID.X ;  /* 0x0000000000677919 */ /* 0x000ea20000002100 */
[----:B------:R-:W3:Y:S01]  /*0020*/  LDCU.64 UR4, c[0x0][0x890] ;  /* 0x00011200ff0477ac */ /* 0x000ee20008000a00 */
[----:B------:R-:W-:Y:S02]  /*0030*/  PRMT R91, RZ, 0x7610, R91 ;  /* 0x00007610ff5b7816 */ /* 0x000fe4000000005b */
[----:B------:R-:W-:Y:S01]  /*0040*/  ELECT P5, URZ, PT ;  /* 0x0000000000ff782f */ /* 0x000fe200038a0000 */
[----:B------:R-:W4:Y:S01]  /*0050*/  LDCU.64 UR46, c[0x0][0x358] ;  /* 0x00006b00ff2e77ac */ /* 0x000f220008000a00 */
[----:B---3--:R-:W-:-:S04]  /*0060*/  UISETP.NE.U32.AND UP0, UPT, UR4, URZ, UPT ;  /* 0x000000ff0400728c */ /* 0x008fc8000bf05070 */
[----:B------:R-:W-:Y:S01]  /*0070*/  UISETP.NE.AND.EX UP0, UPT, UR5, URZ, UPT, UP0 ;  /* 0x000000ff0500728c */ /* 0x000fe2000bf05300 */
[----:B--2---:R-:W-:-:S05]  /*0080*/  SHF.R.U32.HI R96, RZ, 0x5, R103 ;  /* 0x00000005ff607819 */ /* 0x004fca0000011667 */
[----:B------:R-:W2:Y:S02]  /*0090*/  SHFL.IDX PT, R0, R96, RZ, 0x1f ;  /* 0x00001fff60007589 */ /* 0x000ea400000e0000 */
[----:B--2---:R-:W-:Y:S01]  /*00a0*/  R2UR UR8, R0 ;  /* 0x00000000000872ca */ /* 0x004fe200000e0000 */
[----:B-1--4-:R-:W-:-:S14]  /*00b0*/  BRA.U UP0, `(.L_x_0) ;  /* 0x00000001002c7547 */ /* 0x012fdc000b800000 */
[----:B------:R-:W1:Y:S02]  /*00c0*/  LDCU.64 UR6, c[0x0][0x888] ;  /* 0x00011100ff0677ac */ /* 0x000e640008000a00 */
[----:B-1----:R-:W-:-:S04]  /*00d0*/  UISETP.NE.U32.AND UP0, UPT, UR6, URZ, UPT ;  /* 0x000000ff0600728c */ /* 0x002fc8000bf05070 */
[----:B------:R-:W-:-:S09]  /*00e0*/  UISETP.NE.AND.EX UP0, UPT, UR7, URZ, UPT, UP0 ;  /* 0x000000ff0700728c */ /* 0x000fd2000bf05300 */
[----:B------:R-:W-:Y:S05]  /*00f0*/  BRA.U !UP0, `(.L_x_1) ;  /* 0x0000000108107547 */ /* 0x000fea000b800000 */
[----:B------:R-:W1:Y:S02]  /*0100*/  LDC.64 R50, c[0x0][0x888] ;  /* 0x00022200ff327b82 */ /* 0x000e640000000a00 */
[----:B-1----:R1:W5:Y:S01]  /*0110*/  LDG.E R50, desc[UR46][R50.64] ;  /* 0x0000002e32327981 */ /* 0x002362000c1e1900 */
[----:B------:R-:W-:Y:S01]  /*0120*/  HFMA2 R91, -RZ, RZ, 0, 5.9604644775390625e-08 ;  /* 0x00000001ff5b7431 */ /* 0x000fe200000001ff */
[----:B------:R-:W-:Y:S05]  /*0130*/  BRA `(.L_x_0) ;  /* 0x00000000000c7947 */ /* 0x000fea0003800000 */
.L_x_1:
[----:B------:R-:W1:Y:S01]  /*0140*/  LDCU UR6, c[0x0][0x880] ;  /* 0x00011000ff0677ac */ /* 0x000e620008000800 */
[----:B------:R-:W-:Y:S01]  /*0150*/  HFMA2 R91, -RZ, RZ, 0, 5.9604644775390625e-08 ;  /* 0x00000001ff5b7431 */ /* 0x000fe200000001ff */
[----:B-1----:R-:W-:-:S07]  /*0160*/  MOV R50, UR6 ;  /* 0x0000000600327c02 */ /* 0x002fce0008000f00 */
.L_x_0:
[----:B------:R-:W2:Y:S02]  /*0170*/  LDCU.64 UR6, c[0x0][0x8b0] ;  /* 0x00011600ff0677ac */ /* 0x000ea40008000a00 */
[----:B--2---:R-:W-:-:S04]  /*0180*/  UISETP.NE.U32.AND UP0, UPT, UR6, URZ, UPT ;  /* 0x000000ff0600728c */ /* 0x004fc8000bf05070 */
[----:B------:R-:W-:-:S09]  /*0190*/  UISETP.NE.AND.EX UP0, UPT, UR7, URZ, UPT, UP0 ;  /* 0x000000ff0700728c */ /* 0x000fd2000bf05300 */
[----:B------:R-:W-:Y:S05]  /*01a0*/  BRA.U UP0, `(.L_x_2) ;  /* 0x0000000100247547 */ /* 0x000fea000b800000 */
[----:B------:R-:W2:Y:S02]  /*01b0*/  LDCU.64 UR6, c[0x0][0x8a8] ;  /* 0x00011500ff0677ac */ /* 0x000ea40008000a00 */
[----:B--2---:R-:W-:-:S04]  /*01c0*/  UISETP.NE.U32.AND UP0, UPT, UR6, URZ, UPT ;  /* 0x000000ff0600728c */ /* 0x004fc8000bf05070 */
[----:B------:R-:W-:-:S09]  /*01d0*/  UISETP.NE.AND.EX UP0, UPT, UR7, URZ, UPT, UP0 ;  /* 0x000000ff0700728c */ /* 0x000fd2000bf05300 */
[----:B------:R-:W-:Y:S05]  /*01e0*/  BRA.U !UP0, `(.L_x_3) ;  /* 0x00000001080c7547 */ /* 0x000fea000b800000 */
[----:B------:R-:W2:Y:S02]  /*01f0*/  LDC.64 R2, c[0x0][0x8a8] ;  /* 0x00022a00ff027b82 */ /* 0x000ea40000000a00 */
[----:B--2---:R2:W5:Y:S01]  /*0200*/  LDG.E R47, desc[UR46][R2.64] ;  /* 0x0000002e022f7981 */ /* 0x004562000c1e1900 */
[----:B------:R-:W-:Y:S05]  /*0210*/  BRA `(.L_x_2) ;  /* 0x0000000000087947 */ /* 0x000fea0003800000 */
.L_x_3:
[----:B------:R-:W2:Y:S02]  /*0220*/  LDCU UR6, c[0x0][0x8a0] ;  /* 0x00011400ff0677ac */ /* 0x000ea40008000800 */
[----:B--2---:R-:W-:Y:S02]  /*0230*/  MOV R47, UR6 ;  /* 0x00000006002f7c02 */ /* 0x004fe40008000f00 */
.L_x_2:
[----:B------:R-:W-:Y:S01]  /*0240*/  IMAD.U32 R0, RZ, RZ, UR8 ;  /* 0x00000008ff007e24 */ /* 0x000fe2000f8e00ff */
[----:B------:R-:W-:Y:S04]  /*0250*/  BSSY.RECONVERGENT B0, `(.L_x_4) ;  /* 0x000000c000007945 */ /* 0x000fe80003800200 */
[C---:B------:R-:W-:Y:S02]  /*0260*/  ISETP.NE.OR P1, PT, R0.reuse, 0x1, !P5 ;  /* 0x000000010000780c */ /* 0x040fe40006f25670 */
[----:B------:R-:W-:-:S11]  /*0270*/  ISETP.NE.OR P0, PT, R0, 0x3, !P5 ;  /* 0x000000030000780c */ /* 0x000fd60006f05670 */
[----:B------:R-:W-:Y:S05]  /*0280*/  @P1 BRA `(.L_x_5) ;  /* 0x0000000000201947 */ /* 0x000fea0003800000 */
[----:B------:R-:W3:Y:S02]  /*0290*/  LDCU.64 UR6, c[0x0][0x348] ;  /* 0x00006900ff0677ac */ /* 0x000ee40008000a00 */
[----:B---3--:R-:W-:Y:S02]  /*02a0*/  UIADD3 UR10, UP1, UPT, UR6, 0x80, URZ ;  /* 0x00000080060a7890 */ /* 0x008fe4000ff3e0ff */
[----:B------:R-:W-:Y:S02]  /*02b0*/  UIADD3 UR6, UP0, UPT, UR6, 0x180, URZ ;  /* 0x0000018006067890 */ /* 0x000fe4000ff1e0ff */
[----:B------:R-:W-:Y:S02]  /*02c0*/  UIADD3.X UR11, UPT, UPT, URZ, UR7, URZ, UP1, !UPT ;  /* 0x00000007ff0b7290 */ /* 0x000fe40008ffe4ff */
[----:B------:R-:W-:-:S07]  /*02d0*/  UIADD3.X UR7, UPT, UPT, URZ, UR7, URZ, UP0, !UPT ;  /* 0x00000007ff077290 */ /* 0x000fce00087fe4ff */
[----:B------:R3:W-:Y:S02]  /*02e0*/  UTMACCTL.PF [UR10] ;  /* 0x000000000a0079b9 */ /* 0x0007e40008040000 */
[----:B------:R3:W-:Y:S02]  /*02f0*/  UTMACCTL.PF [UR6] ;  /* 0x00000000060079b9 */ /* 0x0007e40008040000 */
[----:B---3--:R-:W-:Y:S01]  /*0300*/  NOP ;  /* 0x0000000000007918 */ /* 0x008fe20000000000 */
.L_x_5:
[----:B------:R-:W-:Y:S05]  /*0310*/  BSYNC.RECONVERGENT B0 ;  /* 0x0000000000007941 */ /* 0x000fea0003800200 */
.L_x_4:
[----:B------:R-:W-:Y:S04]  /*0320*/  BSSY.RECONVERGENT B0, `(.L_x_6) ;  /* 0x000000a000007945 */ /* 0x000fe80003800200 */
        /* <DEDUP_REMOVED lines=9> */
.L_x_7:
[----:B------:R-:W-:Y:S05]  /*03c0*/  BSYNC.RECONVERGENT B0 ;  /* 0x0000000000007941 */ /* 0x000fea0003800200 */
.L_x_6:
[----:B------:R-:W3:Y:S01]  /*03d0*/  LDCU.64 UR6, c[0x0][0x888] ;  /* 0x00011100ff0677ac */ /* 0x000ee20008000a00 */
[----:B------:R-:W-:Y:S02]  /*03e0*/  UISETP.EQ.U32.AND UP1, UPT, UR4, URZ, UPT ;  /* 0x000000ff0400728c */ /* 0x000fe4000bf22070 */
[----:B------:R-:W-:Y:S02]  /*03f0*/  UPLOP3.LUT UP2, UPT, UPT, UPT, UPT, 0x80, 0x8 ;  /* 0x000000000008789c */ /* 0x000fe40003f4f070 */
[----:B---3--:R-:W-:-:S04]  /*0400*/  UISETP.NE.U32.AND UP0, UPT, UR6, URZ, UPT ;  /* 0x000000ff0600728c */ /* 0x008fc8000bf05070 */
[----:B------:R-:W-:-:S04]  /*0410*/  UISETP.NE.AND.EX UP0, UPT, UR7, URZ, UPT, UP0 ;  /* 0x000000ff0700728c */ /* 0x000fc8000bf05300 */
[----:B------:R-:W-:-:S04]  /*0420*/  UISETP.EQ.OR.EX UP3, UPT, UR5, URZ, !UP0, UP1 ;  /* 0x000000ff0500728c */ /* 0x000fc8000c762710 */
[----:B------:R-:W-:-:S05]  /*0430*/  UP2UR UR50, UPR, URZ, 0x8 ;  /* 0x00000008ff327883 */ /* 0x000fca0008000000 */
[----:B------:R-:W-:Y:S07]  /*0440*/  BRA.U !UP3, `(.L_x_8) ;  /* 0x000000010b207547 */ /* 0x000fee000b800000 */
[----:B-----5:R-:W-:Y:S01]  /*0450*/  R2UR UR6, R50 ;  /* 0x00000000320672ca */ /* 0x020fe200000e0000 */
[----:B------:R-:W-:Y:S02]  /*0460*/  UISETP.NE.U32.AND UP2, UPT, UR4, URZ, UPT ;  /* 0x000000ff0400728c */ /* 0x000fe4000bf45070 */
[----:B------:R-:W-:Y:S02]  /*0470*/  USEL UR4, URZ, 0xffffffff, UP0 ;  /* 0xffffffffff047887 */ /* 0x000fe40008000000 */
[----:B------:R-:W-:-:S08]  /*0480*/  UISETP.NE.AND.EX UP2, UPT, UR5, URZ, UPT, UP2 ;  /* 0x000000ff0500728c */ /* 0x000fd0000bf45320 */
[----:B------:R-:W-:-:S04]  /*0490*/  UISETP.NE.AND UP1, UPT, UR6, URZ, UPT ;  /* 0x000000ff0600728c */ /* 0x000fc8000bf25270 */
[----:B------:R-:W-:-:S04]  /*04a0*/  @!UP2 USEL UR4, URZ, 0xffffffff, UP1 ;  /* 0xffffffffff04a887 */ /* 0x000fc80008800000 */
[----:B------:R-:W-:-:S04]  /*04b0*/  ULOP3.LUT UR4, UR4, 0x1, URZ, 0xc0, !UPT ;  /* 0x0000000104047892 */ /* 0x000fc8000f8ec0ff */
[----:B------:R-:W-:-:S11]  /*04c0*/  UISETP.NE.U32.AND UP2, UPT, UR4, 0x1, UPT ;  /* 0x000000010400788c */ /* 0x000fd6000bf45070 */
.L_x_8:
[----:B--2---:R-:W2:Y:S01]  /*04d0*/  SHFL.IDX PT, R2, R96, RZ, 0x1f ;  /* 0x00001fff60027589 */ /* 0x004ea200000e0000 */
[----:B------:R-:W-:-:S04]  /*04e0*/  UISETP.NE.AND UP1, UPT, UR8, 0x2, UPT ;  /* 0x000000020800788c */ /* 0x000fc8000bf25270 */
[----:B------:R-:W-:Y:S01]  /*04f0*/  USEL UR6, URZ, 0x1, UP1 ;  /* 0x00000001ff067887 */ /* 0x000fe20008800000 */
[----:B--2---:R-:W-:-:S13]  /*0500*/  ISETP.NE.AND P0, PT, R2, RZ, PT ;  /* 0x000000ff0200720c */ /* 0x004fda0003f05270 */
[----:B------:R-:W-:Y:S05]  /*0510*/  @P0 BRA `(.L_x_9) ;  /* 0x0000000000680947 */ /* 0x000fea0003800000 */
[----:B------:R-:W2:Y:S01]  /*0520*/  S2UR UR5, SR_CgaCtaId ;  /* 0x00000000000579c3 */ /* 0x000ea20000008800 */
[----:B------:R-:W-:Y:S01]  /*0530*/  UMOV UR7, 0x400 ;  /* 0x0000040000077882 */ /* 0x000fe20000000000 */
[----:B------:R-:W-:Y:S01]  /*0540*/  UMOV UR4, 0x1 ;  /* 0x0000000100047882 */ /* 0x000fe20000000000 */
[----:B------:R-:W-:Y:S01]  /*0550*/  ELECT P0, URZ, PT ;  /* 0x0000000000ff782f */ /* 0x000fe20003800000 */
[----:B------:R-:W-:-:S04]  /*0560*/  UIADD3 UR10, UPT, UPT, -UR4, 0x100000, URZ ;  /* 0x00100000040a7890 */ /* 0x000fc8000fffe1ff */
[----:B------:R-:W-:Y:S02]  /*0570*/  USHF.L.U32 UR11, UR10, 0xb, URZ ;  /* 0x0000000b0a0b7899 */ /* 0x000fe400080006ff */
[----:B------:R-:W-:Y:S02]  /*0580*/  USHF.L.U32 UR10, UR10, 0x1, URZ ;  /* 0x000000010a0a7899 */ /* 0x000fe400080006ff */
[----:B--2---:R-:W-:Y:S01]  /*0590*/  ULEA UR5, UR5, UR7, 0x18 ;  /* 0x0000000705057291 */ /* 0x004fe2000f8ec0ff */
[----:B------:R-:W2:Y:S11]  /*05a0*/  FENCE.VIEW.ASYNC.S ;  /* 0x00000000000073c6 */ /* 0x000eb60000000000 */
[----:B--2---:R2:W3:Y:S01]  /*05b0*/  SYNCS.EXCH.64 URZ, [UR5], UR10 ;  /* 0x0000000a05ff75b2 */ /* 0x0044e20008000100 */
[----:B------:R2:W4:Y:S01]  /*05c0*/  SYNCS.EXCH.64 URZ, [UR5+0x40], UR10 ;  /* 0x0000400a05ff75b2 */ /* 0x0005220008000100 */
[----:B------:R2:W1:Y:S01]  /*05d0*/  SYNCS.EXCH.64 URZ, [UR5+0x8], UR10 ;  /* 0x0000080a05ff75b2 */ /* 0x0004620008000100 */
        /* <DEDUP_REMOVED lines=12> */
[----:B------:R2:W1:Y:S02]  /*06a0*/  SYNCS.EXCH.64 URZ, [UR5+0x78], UR10 ;  /* 0x0000780a05ff75b2 */ /* 0x0004640008000100 */
[----:B--2---:R-:W-:Y:S01]  /*06b0*/  NOP ;  /* 0x0000000000007918 */ /* 0x004fe20000000000 */
.L_x_9:
[----:B------:R-:W2:Y:S01]  /*06c0*/  SHFL.IDX PT, R2, R96, RZ, 0x1f ;  /* 0x00001fff60027589 */ /* 0x000ea200000e0000 */
[----:B------:R-:W-:Y:S01]  /*06d0*/  NOP ;  /* 0x0000000000007918 */ /* 0x000fe20000000000 */
[----:B--2---:R-:W-:-:S13]  /*06e0*/  ISETP.NE.AND P0, PT, R2, 0x1, PT ;  /* 0x000000010200780c */ /* 0x004fda0003f05270 */
[----:B------:R-:W-:Y:S05]  /*06f0*/  @P0 BRA `(.L_x_10) ;  /* 0x0000000000480947 */ /* 0x000fea0003800000 */
[----:B------:R-:W2:Y:S01]  /*0700*/  S2UR UR7, SR_CgaCtaId ;  /* 0x00000000000779c3 */ /* 0x000ea20000008800 */
[----:B------:R-:W-:Y:S01]  /*0710*/  UMOV UR9, 0x400 ;  /* 0x0000040000097882 */ /* 0x000fe20000000000 */
[----:B------:R-:W-:Y:S01]  /*0720*/  UMOV UR5, 0x20 ;  /* 0x0000002000057882 */ /* 0x000fe20000000000 */
[----:B------:R-:W-:Y:S01]  /*0730*/  UMOV UR4, 0x80 ;  /* 0x0000008000047882 */ /* 0x000fe20000000000 */
[----:B------:R-:W-:-:S04]  /*0740*/  UIADD3 UR10, UPT, UPT, -UR5, 0x100000, URZ ;  /* 0x00100000050a7890 */ /* 0x000fc8000fffe1ff */
[----:B------:R-:W-:Y:S02]  /*0750*/  USHF.L.U32 UR11, UR10, 0xb, URZ ;  /* 0x0000000b0a0b7899 */ /* 0x000fe400080006ff */
[----:B------:R-:W-:Y:S02]  /*0760*/  USHF.L.U32 UR10, UR10, 0x1, URZ ;  /* 0x000000010a0a7899 */ /* 0x000fe400080006ff */
[----:B------:R-:W-:-:S04]  /*0770*/  UIADD3 UR4, UPT, UPT, -UR4, 0x100000, URZ ;  /* 0x0010000004047890 */ /* 0x000fc8000fffe1ff */
[----:B------:R-:W-:Y:S02]  /*0780*/  USHF.L.U32 UR5, UR4, 0xb, URZ ;  /* 0x0000000b04057899 */ /* 0x000fe400080006ff */
[----:B------:R-:W-:Y:S01]  /*0790*/  USHF.L.U32 UR4, UR4, 0x1, URZ ;  /* 0x0000000104047899 */ /* 0x000fe200080006ff */
[----:B------:R-:W-:Y:S01]  /*07a0*/  ELECT P0, URZ, PT ;  /* 0x0000000000ff782f */ /* 0x000fe20003800000 */
[----:B--2---:R-:W-:Y:S01]  /*07b0*/  ULEA UR7, UR7, UR9, 0x18 ;  /* 0x0000000907077291 */ /* 0x004fe2000f8ec0ff */
[----:B------:R-:W2:Y:S11]  /*07c0*/  FENCE.VIEW.ASYNC.S ;  /* 0x00000000000073c6 */ /* 0x000eb60000000000 */
[----:B--2---:R2:W1:Y:S01]  /*07d0*/  SYNCS.EXCH.64 URZ, [UR7+0x80], UR10 ;  /* 0x0000800a07ff75b2 */ /* 0x0044620008000100 */
[----:B------:R2:W1:Y:S01]  /*07e0*/  SYNCS.EXCH.64 URZ, [UR7+0x90], UR4 ;  /* 0x0000900407ff75b2 */ /* 0x0004620008000100 */
[----:B------:R2:W1:Y:S01]  /*07f0*/  SYNCS.EXCH.64 URZ, [UR7+0x88], UR10 ;  /* 0x0000880a07ff75b2 */ /* 0x0004620008000100 */
[----:B------:R2:W1:Y:S01]  /*0800*/  SYNCS.EXCH.64 URZ, [UR7+0x98], UR4 ;  /* 0x0000980407ff75b2 */ /* 0x0004620008000100 */
[----:B------:R-:W-:Y:S01]  /*0810*/  NOP ;  /* 0x0000000000007918 */ /* 0x000fe20000000000 */
.L_x_10:
[----:B------:R-:W3:Y:S01]  /*0820*/  SHFL.IDX PT, R2, R96, RZ, 0x1f ;  /* 0x00001fff60027589 */ /* 0x000ee200000e0000 */
[----:B------:R-:W-:Y:S01]  /*0830*/  NOP ;  /* 0x0000000000007918 */ /* 0x000fe20000000000 */
[----:B---3--:R-:W-:-:S13]  /*0840*/  ISETP.NE.AND P0, PT, R2, 0x3, PT ;  /* 0x000000030200780c */ /* 0x008fda0003f05270 */
[----:B------:R-:W-:Y:S05]  /*0850*/  @P0 BRA `(.L_x_11) ;  /* 0x0000000000300947 */ /* 0x000fea0003800000 */
[----:B--2---:R-:W2:Y:S01]  /*0860*/  S2UR UR5, SR_CgaCtaId ;  /* 0x00000000000579c3 */ /* 0x004ea20000008800 */
        /* <DEDUP_REMOVED lines=8> */
[----:B--2---:R3:W2:Y:S01]  /*08f0*/  SYNCS.EXCH.64 URZ, [UR5+0xa0], UR10 ;  /* 0x0000a00a05ff75b2 */ /* 0x0046a20008000100 */
[----:B------:R3:W1:Y:S02]  /*0900*/  SYNCS.EXCH.64 URZ, [UR5+0xa8], UR10 ;  /* 0x0000a80a05ff75b2 */ /* 0x0006640008000100 */
[----:B---3--:R-:W-:Y:S01]  /*0910*/  NOP ;  /* 0x0000000000007918 */ /* 0x008fe20000000000 */
.L_x_11:
[----:B------:R-:W3:Y:S01]  /*0920*/  SHFL.IDX PT, R2, R96, RZ, 0x1f ;  /* 0x00001fff60027589 */ /* 0x000ee200000e0000 */
[----:B------:R-:W-:Y:S01]  /*0930*/  NOP ;  /* 0x0000000000007918 */ /* 0x000fe20000000000 */
[----:B---3--:R-:W-:-:S13]  /*0940*/  ISETP.NE.AND P0, PT, R2, 0x4, PT ;  /* 0x000000040200780c */ /* 0x008fda0003f05270 */
[----:B------:R-:W-:Y:S05]  /*0950*/  @P0 BRA `(.L_x_12) ;  /* 0x00000000004c0947 */ /* 0x000fea0003800000 */
[----:B--2---:R-:W2:Y:S01]  /*0960*/  S2UR UR5, SR_CgaCtaId ;  /* 0x00000000000579c3 */ /* 0x004ea20000008800 */
[----:B------:R-:W-:Y:S01]  /*0970*/  UMOV UR9, 0x100 ;  /* 0x0000010000097882 */ /* 0x000fe20000000000 */
[----:B------:R-:W-:Y:S01]  /*0980*/  UMOV UR7, 0x400 ;  /* 0x0000040000077882 */ /* 0x000fe20000000000 */
[----:B------:R-:W-:Y:S01]  /*0990*/  USEL UR9, UR9, 0xe0, UP2 ;  /* 0x000000e009097887 */ /* 0x000fe20009000000 */
[----:B------:R-:W-:Y:S01]  /*09a0*/  UMOV UR4, 0x1 ;  /* 0x0000000100047882 */ /* 0x000fe20000000000 */
[----:B------:R-:W-:Y:S01]  /*09b0*/  ELECT P0, URZ, PT ;  /* 0x0000000000ff782f */ /* 0x000fe20003800000 */
[----:B------:R-:W-:-:S04]  /*09c0*/  UIADD3 UR10, UPT, UPT, -UR4, 0x100000, URZ ;  /* 0x00100000040a7890 */ /* 0x000fc8000fffe1ff */
[----:B------:R-:W-:Y:S02]  /*09d0*/  USHF.L.U32 UR11, UR10, 0xb, URZ ;  /* 0x0000000b0a0b7899 */ /* 0x000fe400080006ff */
[----:B------:R-:W-:Y:S02]  /*09e0*/  USHF.L.U32 UR10, UR10, 0x1, URZ ;  /* 0x000000010a0a7899 */ /* 0x000fe400080006ff */
[----:B------:R-:W-:-:S04]  /*09f0*/  UIADD3 UR12, UPT, UPT, -UR9, 0x100000, URZ ;  /* 0x00100000090c7890 */ /* 0x000fc8000fffe1ff */
[----:B------:R-:W-:Y:S02]  /*0a00*/  USHF.L.U32 UR13, UR12, 0xb, URZ ;  /* 0x0000000b0c0d7899 */ /* 0x000fe400080006ff */
[----:B------:R-:W-:Y:S02]  /*0a10*/  USHF.L.U32 UR12, UR12, 0x1, URZ ;  /* 0x000000010c0c7899 */ /* 0x000fe400080006ff */
[----:B--2---:R-:W-:Y:S01]  /*0a20*/  ULEA UR5, UR5, UR7, 0x18 ;  /* 0x0000000705057291 */ /* 0x004fe2000f8ec0ff */
[----:B------:R-:W2:Y:S11]  /*0a30*/  FENCE.VIEW.ASYNC.S ;  /* 0x00000000000073c6 */ /* 0x000eb60000000000 */
[----:B--2---:R3:W2:Y:S01]  /*0a40*/  SYNCS.EXCH.64 URZ, [UR5+0xb0], UR10 ;  /* 0x0000b00a05ff75b2 */ /* 0x0046a20008000100 */
[----:B------:R3:W1:Y:S01]  /*0a50*/  SYNCS.EXCH.64 URZ, [UR5+0xc0], UR12 ;  /* 0x0000c00c05ff75b2 */ /* 0x0006620008000100 */
[----:B------:R3:W1:Y:S01]  /*0a60*/  SYNCS.EXCH.64 URZ, [UR5+0xb8], UR10 ;  /* 0x0000b80a05ff75b2 */ /* 0x0006620008000100 */
[----:B------:R3:W1:Y:S02]  /*0a70*/  SYNCS.EXCH.64 URZ, [UR5+0xc8], UR12 ;  /* 0x0000c80c05ff75b2 */ /* 0x0006640008000100 */
[----:B---3--:R-:W-:Y:S01]  /*0a80*/  NOP ;  /* 0x0000000000007918 */ /* 0x008fe20000000000 */
.L_x_12:
[----:B------:R-:W3:Y:S01]  /*0a90*/  SHFL.IDX PT, R2, R96, RZ, 0x1f ;  /* 0x00001fff60027589 */ /* 0x000ee200000e0000 */
[----:B------:R-:W-:Y:S01]  /*0aa0*/  NOP ;  /* 0x0000000000007918 */ /* 0x000fe20000000000 */
[----:B---3--:R-:W-:-:S13]  /*0ab0*/  ISETP.NE.AND P0, PT, R2, 0x5, PT ;  /* 0x000000050200780c */ /* 0x008fda0003f05270 */
[----:B------:R-:W-:Y:S05]  /*0ac0*/  @P0 BRA `(.L_x_13) ;  /* 0x0000000000580947 */ /* 0x000fea0003800000 */
[----:B--2---:R-:W2:Y:S01]  /*0ad0*/  S2UR UR7, SR_CgaCtaId ;  /* 0x00000000000779c3 */ /* 0x004ea20000008800 */
        /* <DEDUP_REMOVED lines=12> */
[----:B--2---:R3:W2:Y:S01]  /*0ba0*/  SYNCS.EXCH.64 URZ, [UR7+0xd0], UR10 ;  /* 0x0000d00a07ff75b2 */ /* 0x0046a20008000100 */
[----:B------:R3:W1:Y:S01]  /*0bb0*/  SYNCS.EXCH.64 URZ, [UR7+0xf0], UR4 ;  /* 0x0000f00407ff75b2 */ /* 0x0006620008000100 */
[----:B------:R3:W1:Y:S01]  /*0bc0*/  SYNCS.EXCH.64 URZ, [UR7+0xd8], UR10 ;  /* 0x0000d80a07ff75b2 */ /* 0x0006620008000100 */
[----:B------:R3:W1:Y:S01]  /*0bd0*/  SYNCS.EXCH.64 URZ, [UR7+0xf8], UR4 ;  /* 0x0000f80407ff75b2 */ /* 0x0006620008000100 */
[----:B------:R3:W1:Y:S01]  /*0be0*/  SYNCS.EXCH.64 URZ, [UR7+0xe0], UR10 ;  /* 0x0000e00a07ff75b2 */ /* 0x0006620008000100 */
[----:B------:R3:W1:Y:S01]  /*0bf0*/  SYNCS.EXCH.64 URZ, [UR7+0x100], UR4 ;  /* 0x0001000407ff75b2 */ /* 0x0006620008000100 */
[----:B------:R3:W1:Y:S01]  /*0c00*/  SYNCS.EXCH.64 URZ, [UR7+0xe8], UR10 ;  /* 0x0000e80a07ff75b2 */ /* 0x0006620008000100 */
[----:B------:R3:W1:Y:S02]  /*0c10*/  SYNCS.EXCH.64 URZ, [UR7+0x108], UR4 ;  /* 0x0001080407ff75b2 */ /* 0x0006640008000100 */
[----:B---3--:R-:W-:Y:S01]  /*0c20*/  NOP ;  /* 0x0000000000007918 */ /* 0x008fe20000000000 */
.L_x_13:
        /* <DEDUP_REMOVED lines=18> */
.L_x_14:
[----:B--2---:R-:W2:Y:S01]  /*0d50*/  S2UR UR5, SR_CTAID.X ;  /* 0x00000000000579c3 */ /* 0x004ea20000002500 */
[----:B------:R-:W-:-:S05]  /*0d60*/  CS2R.32 R90, SR_CgaSize ;  /* 0x00000000005a7805 */ /* 0x000fca0000008a00 */
[----:B------:R-:W-:-:S05]  /*0d70*/  IMAD R90, R90, -0xa0, RZ ;  /* 0xffffff605a5a7824 */ /* 0x000fca00078e02ff */
[----:B------:R-:W-:-:S14]  /*0d80*/  R2UR UR9, R90 ;  /* 0x000000005a0972ca */ /* 0x000fdc00000e0000 */
[----:B------:R-:W3:Y:S01]  /*0d90*/  LDCU UR9, c[0x0][UR9+0x2b0] ;  /* 0x00005600090977ac */ /* 0x000ee20008000800 */
[----:B------:R-:W-:Y:S01]  /*0da0*/  NOP ;  /* 0x0000000000007918 */ /* 0x000fe20000000000 */
[----:B------:R-:W-:-:S05]  /*0db0*/  CS2R.32 R90, SR_CgaSize ;  /* 0x00000000005a7805 */ /* 0x000fca0000008a00 */
[----:B------:R-:W-:-:S05]  /*0dc0*/  IMAD R90, R90, -0xa0, RZ ;  /* 0xffffff605a5a7824 */ /* 0x000fca00078e02ff */
[----:B------:R-:W-:-:S14]  /*0dd0*/  R2UR UR7, R90 ;  /* 0x000000005a0772ca */ /* 0x000fdc00000e0000 */
[----:B------:R-:W4:Y:S01]  /*0de0*/  LDCU UR7, c[0x0][UR7+0x2b4] ;  /* 0x00005680070777ac */ /* 0x000f220008000800 */
[----:B------:R-:W1:Y:S08]  /*0df0*/  S2UR UR4, SR_CTAID.Y ;  /* 0x00000000000479c3 */ /* 0x000e700000002600 */
[----:B------:R-:W4:Y:S01]  /*0e00*/  LDC R9, c[0x0][0xb24] ;  /* 0x0002c900ff097b82 */ /* 0x000f220000000800 */
[----:B--2---:R-:W-:-:S02]  /*0e10*/  I2FP.F32.U32 R5, UR5 ;  /* 0x0000000500057c45 */ /* 0x004fc40008201000 */
[----:B------:R-:W-:-:S05]  /*0e20*/  CS2R.32 R3, SR_CgaSize ;  /* 0x0000000000037805 */ /* 0x000fca0000008a00 */
[----:B------:R-:W-:-:S06]  /*0e30*/  IMAD R3, R3, -0xa0, RZ ;  /* 0xffffff6003037824 */ /* 0x000fcc00078e02ff */
[----:B------:R-:W2:Y:S01]  /*0e40*/  LDC R3, c[0x0][R3+0x2a0] ;  /* 0x0000a80003037b82 */ /* 0x000ea20000000800 */
[----:B------:R-:W-:Y:S01]  /*0e50*/  MOV R21, UR5 ;  /* 0x0000000500157c02 */ /* 0x000fe20008000f00 */
[----:B---3--:R-:W-:Y:S01]  /*0e60*/  FMUL R5, R5, UR9 ;  /* 0x0000000905057c20 */ /* 0x008fe20008400000 */
[----:B-1----:R-:W-:Y:S02]  /*0e70*/  I2FP.F32.U32 R4, UR4 ;  /* 0x0000000400047c45 */ /* 0x002fe40008201000 */
[----:B------:R-:W-:-:S05]  /*0e80*/  CS2R.32 R2, SR_CgaSize ;  /* 0x0000000000027805 */ /* 0x000fca0000008a00 */
[----:B------:R-:W-:-:S06]  /*0e90*/  IMAD R2, R2, -0xa0, RZ ;  /* 0xffffff6002027824 */ /* 0x000fcc00078e02ff */
[----:B------:R-:W1:Y:S01]  /*0ea0*/  LDC R2, c[0x0][R2+0x2a4] ;  /* 0x0000a90002027b82 */ /* 0x000e620000000800 */
[----:B------:R-:W3:Y:S01]  /*0eb0*/  F2I.U32.TRUNC.NTZ R90, R5 ;  /* 0x00000005005a7305 */ /* 0x000ee2000020f000 */
[----:B------:R-:W-:Y:S01]  /*0ec0*/  MOV R20, UR4 ;  /* 0x0000000400147c02 */ /* 0x000fe20008000f00 */
[----:B----4-:R-:W-:-:S05]  /*0ed0*/  FMUL R4, R4, UR7 ;  /* 0x0000000704047c20 */ /* 0x010fca0008400000 */
[----:B------:R-:W-:Y:S01]  /*0ee0*/  BAR.SYNC.DEFER_BLOCKING 0x0 ;  /* 0x0000000000007b1d */ /* 0x000fe20000010000 */
[----:B------:R-:W-:-:S05]  /*0ef0*/  ISETP.GE.AND P0, PT, R9, 0x1, PT ;  /* 0x000000010900780c */ /* 0x000fca0003f06270 */
[----:B------:R-:W4:Y:S02]  /*0f00*/  F2I.U32.TRUNC.NTZ R83, R4 ;  /* 0x0000000400537305 */ /* 0x000f24000020f000 */
[----:B------:R-:W1:Y:S01]  /*0f10*/  S2UR UR36, SR_CTAID.Z ;  /* 0x00000000002479c3 */ /* 0x000e620000002700 */
[----:B---3--:R-:W-:-:S05]  /*0f20*/  IADD3 R90, PT, PT, -R90, RZ, RZ ;  /* 0x000000ff5a5a7210 */ /* 0x008fca0007ffe1ff */
[----:B--2---:R-:W-:Y:S01]  /*0f30*/  IMAD R90, R3, R90, UR5 ;  /* 0x00000005035a7e24 */ /* 0x004fe2000f8e025a */
[----:B----4-:R-:W-:-:S05]  /*0f40*/  IADD3 R83, PT, PT, -R83, RZ, RZ ;  /* 0x000000ff53537210 */ /* 0x010fca0007ffe1ff */
[----:B-1----:R-:W-:Y:S01]  /*0f50*/  IMAD R83, R2, R83, UR4 ;  /* 0x0000000402537e24 */ /* 0x002fe2000f8e0253 */
[----:B------:R-:W-:Y:S06]  /*0f60*/  @!P0 BRA `(.L_x_15) ;  /* 0x0000000000b88947 */ /* 0x000fec0003800000 */
[----:B------:R-:W1:Y:S01]  /*0f70*/  LDC.64 R4, c[0x0][0xb18] ;  /* 0x0002c600ff047b82 */ /* 0x000e620000000a00 */
[----:B------:R-:W-:-:S07]  /*0f80*/  ISETP.NE.AND P0, PT, R9, 0x1, PT ;  /* 0x000000010900780c */ /* 0x000fce0003f05270 */
[----:B------:R-:W2:Y:S08]  /*0f90*/  LDC R10, c[0x0][0xb0c] ;  /* 0x0002c300ff0a7b82 */ /* 0x000eb00000000800 */
[----:B------:R-:W3:Y:S08]  /*0fa0*/  LDC R11, c[0x0][0x370] ;  /* 0x0000dc00ff0b7b82 */ /* 0x000ef00000000800 */
[----:B------:R-:W4:Y:S01]  /*0fb0*/  LDC R12, c[0x0][0x374] ;  /* 0x0000dd00ff0c7b82 */ /* 0x000f220000000800 */
[----:B-1----:R-:W-:-:S07]  /*0fc0*/  ISETP.NE.AND P1, PT, R4, 0x1, PT ;  /* 0x000000010400780c */ /* 0x002fce0003f25270 */
[----:B------:R-:W3:Y:S01]  /*0fd0*/  LDC.64 R6, c[0x0][0xb10] ;  /* 0x0002c400ff067b82 */ /* 0x000ee20000000a00 */
[----:B--2---:R-:W-:-:S07]  /*0fe0*/  ISETP.NE.AND P2, PT, R10, 0x1, PT ;  /* 0x000000010a00780c */ /* 0x004fce0003f45270 */
[----:B------:R-:W1:Y:S08]  /*0ff0*/  LDC R8, c[0x0][0xb20] ;  /* 0x0002c800ff087b82 */ /* 0x000e700000000800 */
[----:B------:R-:W2:Y:S01]  /*1000*/  LDC.64 R2, c[0x0][0xb28] ;  /* 0x0002ca00ff027b82 */ /* 0x000ea20000000a00 */
[----:B----4-:R-:W-:-:S04]  /*1010*/  IMAD.HI.U32 R13, R12, R5, RZ ;  /* 0x000000050c0d7227 */ /* 0x010fc800078e00ff */
[----:B------:R-:W-:-:S04]  /*1020*/  IMAD.HI.U32 R5, R20, R5, RZ ;  /* 0x0000000514057227 */ /* 0x000fc800078e00ff */
[----:B---3--:R-:W-:-:S04]  /*1030*/  IMAD.HI.U32 R14, R11, R6, RZ ;  /* 0x000000060b0e7227 */ /* 0x008fc800078e00ff */
[C---:B------:R-:W-:Y:S01]  /*1040*/  IMAD.HI.U32 R16, R21.reuse, R6, RZ ;  /* 0x0000000615107227 */ /* 0x040fe200078e00ff */
[-C--:B------:R-:W-:Y:S02]  /*1050*/  @P2 SHF.R.U32.HI R11, RZ, R7.reuse, R14 ;  /* 0x00000007ff0b2219 */ /* 0x080fe4000001160e */
[-C--:B-1----:R-:W-:Y:S02]  /*1060*/  @P1 SHF.R.U32.HI R12, RZ, R8.reuse, R13 ;  /* 0x00000008ff0c1219 */ /* 0x082fe4000001160d */
[----:B------:R-:W-:Y:S02]  /*1070*/  SHF.R.U32.HI R5, RZ, R8, R5 ;  /* 0x00000008ff057219 */ /* 0x000fe40000011605 */
[----:B------:R-:W-:Y:S02]  /*1080*/  SHF.R.U32.HI R16, RZ, R7, R16 ;  /* 0x00000007ff107219 */ /* 0x000fe40000011610 */
[----:B------:R-:W-:Y:S01]  /*1090*/  SEL R5, R20, R5, !P1 ;  /* 0x0000000514057207 */ /* 0x000fe20004800000 */
[----:B--2---:R-:W-:Y:S01]  /*10a0*/  IMAD.HI.U32 R14, R12, R2, RZ ;  /* 0x000000020c0e7227 */ /* 0x004fe200078e00ff */
[----:B------:R-:W-:-:S02]  /*10b0*/  SEL R7, R21, R16, !P2 ;  /* 0x0000001015077207 */ /* 0x000fc40005000000 */
[----:B------:R-:W-:Y:S01]  /*10c0*/  IADD3 R13, PT, PT, -R5, RZ, RZ ;  /* 0x000000ff050d7210 */ /* 0x000fe20007ffe1ff */
[----:B------:R-:W-:Y:S01]  /*10d0*/  IMAD.HI.U32 R6, R11, R2, RZ ;  /* 0x000000020b067227 */ /* 0x000fe200078e00ff */
[----:B------:R-:W-:-:S03]  /*10e0*/  @P0 SHF.R.U32.HI R12, RZ, R3, R14 ;  /* 0x00000003ff0c0219 */ /* 0x000fc6000001160e */
[----:B------:R-:W-:Y:S01]  /*10f0*/  IMAD R13, R4, R13, R20 ;  /* 0x0000000d040d7224 */ /* 0x000fe200078e0214 */
[----:B------:R-:W-:Y:S01]  /*1100*/  @P0 SHF.R.U32.HI R11, RZ, R3, R6 ;  /* 0x00000003ff0b0219 */ /* 0x000fe20000011606 */
[----:B------:R-:W-:-:S04]  /*1110*/  IMAD R12, R12, R9, RZ ;  /* 0x000000090c0c7224 */ /* 0x000fc800078e02ff */
[----:B------:R-:W-:Y:S01]  /*1120*/  IMAD R6, R11, R9, RZ ;  /* 0x000000090b067224 */ /* 0x000fe200078e02ff */
[----:B------:R-:W-:-:S04]  /*1130*/  ISETP.GE.AND P1, PT, R5, R12, PT ;  /* 0x0000000c0500720c */ /* 0x000fc80003f26270 */
[----:B------:R-:W-:Y:S01]  /*1140*/  ISETP.GE.OR P1, PT, R7, R6, P1 ;  /* 0x000000060700720c */ /* 0x000fe20000f26670 */
[----:B------:R-:W-:-:S05]  /*1150*/  IMAD.HI.U32 R6, R5, R2, RZ ;  /* 0x0000000205067227 */ /* 0x000fca00078e00ff */
[----:B------:R-:W-:-:S04]  /*1160*/  SHF.R.U32.HI R6, RZ, R3, R6 ;  /* 0x00000003ff067219 */ /* 0x000fc80000011606 */
[----:B------:R-:W-:-:S03]  /*1170*/  SEL R6, R5, R6, !P0 ;  /* 0x0000000605067207 */ /* 0x000fc60004000000 */
[----:B------:R-:W-:Y:S01]  /*1180*/  @!P1 IMAD.HI.U32 R8, R7, R2, RZ ;  /* 0x0000000207089227 */ /* 0x000fe200078e00ff */
[----:B------:R-:W-:-:S04]  /*1190*/  IADD3 R2, PT, PT, -R6, RZ, RZ ;  /* 0x000000ff06027210 */ /* 0x000fc80007ffe1ff */
[----:B------:R-:W-:Y:S01]  /*11a0*/  @!P1 SHF.R.U32.HI R8, RZ, R3, R8 ;  /* 0x00000003ff089219 */ /* 0x000fe20000011608 */
[----:B------:R-:W-:-:S03]  /*11b0*/  IMAD R2, R9, R2, R5 ;  /* 0x0000000209027224 */ /* 0x000fc600078e0205 */
[----:B------:R-:W-:-:S05]  /*11c0*/  @!P1 SEL R3, R7, R8, !P0 ;  /* 0x0000000807039207 */ /* 0x000fca0004000000 */
[--C-:B------:R-:W-:Y:S02]  /*11d0*/  @!P1 IMAD.IADD R6, R6, 0x1, -R3.reuse ;  /* 0x0000000106069824 */ /* 0x100fe400078e0a03 */
[----:B------:R-:W-:Y:S01]  /*11e0*/  @!P1 IMAD R3, R2, R11, R3 ;  /* 0x0000000b02039224 */ /* 0x000fe200078e0203 */
[----:B------:R-:W-:Y:S01]  /*11f0*/  IADD3 R2, PT, PT, -R7, RZ, RZ ;  /* 0x000000ff07027210 */ /* 0x000fe20007ffe1ff */
[----:B------:R-:W-:Y:S02]  /*1200*/  @!P1 IMAD R5, R6, R9, R7 ;  /* 0x0000000906059224 */ /* 0x000fe400078e0207 */
[----:B------:R-:W-:Y:S02]  /*1210*/  @!P1 IMAD.MOV.U32 R7, RZ, RZ, R3 ;  /* 0x000000ffff079224 */ /* 0x000fe400078e0003 */
[----:B------:R-:W-:Y:S02]  /*1220*/  IMAD R2, R10, R2, R21 ;  /* 0x000000020a027224 */ /* 0x000fe400078e0215 */
[----:B------:R-:W-:-:S02]  /*1230*/  IMAD R20, R5, R4, R13 ;  /* 0x0000000405147224 */ /* 0x000fc400078e020d */
[----:B------:R-:W-:Y:S02]  /*1240*/  IMAD R21, R7, R10, R2 ;  /* 0x0000000a07157224 */ /* 0x000fe400078e0202 */
.L_x_15:
[----:B------:R-:W1:Y:S01]  /*1250*/  LDCU UR4, c[0x0][0xb30] ;  /* 0x00016600ff0477ac */ /* 0x000e620008000800 */
[----:B------:R-:W2:Y:S08]  /*1260*/  S2UR UR37, SR_CgaCtaId ;  /* 0x00000000002579c3 */ /* 0x000eb00000008800 */
[----:B------:R-:W3:Y:S01]  /*1270*/  LDC R40, c[0x0][0xb24] ;  /* 0x0002c900ff287b82 */ /* 0x000ee20000000800 */
[----:B-1----:R-:W-:-:S09]  /*1280*/  UISETP.NE.AND UP1, UPT, UR4, 0x1, UPT ;  /* 0x000000010400788c */ /* 0x002fd2000bf25270 */
[----:B--2---:R-:W-:Y:S05]  /*1290*/  BRA.U UP1, `(.L_x_16) ;  /* 0x0000000101407547 */ /* 0x004fea000b800000 */
[----:B------:R-:W1:Y:S08]  /*12a0*/  LDC.64 R4, c[0x0][0xb10] ;  /* 0x0002c400ff047b82 */ /* 0x000e700000000a00 */
[----:B------:R-:W2:Y:S08]  /*12b0*/  LDC.64 R2, c[0x0][0xb18] ;  /* 0x0002c600ff027b82 */ /* 0x000eb00000000a00 */
[----:B------:R-:W4:Y:S08]  /*12c0*/  LDC R6, c[0x0][0xb20] ;  /* 0x0002c800ff067b82 */ /* 0x000f300000000800 */
[----:B------:R-:W3:Y:S01]  /*12d0*/  LDC R8, c[0x0][0xb0c] ;  /* 0x0002c300ff087b82 */ /* 0x000ee20000000800 */
[----:B-1----:R-:W-:-:S05]  /*12e0*/  IMAD.HI.U32 R4, R21, R4, RZ ;  /* 0x0000000415047227 */ /* 0x002fca00078e00ff */
[----:B------:R-:W-:Y:S01]  /*12f0*/  SHF.R.U32.HI R4, RZ, R5, R4 ;  /* 0x00000005ff047219 */ /* 0x000fe20000011604 */
[----:B--2---:R-:W-:Y:S01]  /*1300*/  IMAD.HI.U32 R3, R20, R3, RZ ;  /* 0x0000000314037227 */ /* 0x004fe200078e00ff */
[----:B------:R-:W-:-:S04]  /*1310*/  ISETP.NE.AND P0, PT, R2, 0x1, PT ;  /* 0x000000010200780c */ /* 0x000fc80003f05270 */
[----:B----4-:R-:W-:-:S04]  /*1320*/  SHF.R.U32.HI R3, RZ, R6, R3 ;  /* 0x00000006ff037219 */ /* 0x010fc80000011603 */
[----:B------:R-:W-:Y:S02]  /*1330*/  SEL R3, R20, R3, !P0 ;  /* 0x0000000314037207 */ /* 0x000fe40004000000 */
[----:B---3--:R-:W-:-:S04]  /*1340*/  ISETP.NE.AND P1, PT, R8, 0x1, PT ;  /* 0x000000010800780c */ /* 0x008fc80003f25270 */
[----:B------:R-:W-:-:S05]  /*1350*/  SEL R4, R21, R4, !P1 ;  /* 0x0000000415047207 */ /* 0x000fca0004800000 */
[----:B------:R-:W-:Y:S02]  /*1360*/  IMAD.IADD R5, R3, 0x1, -R4 ;  /* 0x0000000103057824 */ /* 0x000fe400078e0a04 */
[----:B------:R-:W-:Y:S02]  /*1370*/  IMAD.IADD R3, R4, 0x1, -R3 ;  /* 0x0000000104037824 */ /* 0x000fe400078e0a03 */
[----:B------:R-:W-:Y:S02]  /*1380*/  IMAD R21, R5, R8, R21 ;  /* 0x0000000805157224 */ /* 0x000fe400078e0215 */
[----:B------:R-:W-:-:S07]  /*1390*/  IMAD R20, R3, R2, R20 ;  /* 0x0000000203147224 */ /* 0x000fce00078e0214 */
.L_x_16:
[----:B------:R-:W-:Y:S01]  /*13a0*/  BAR.SYNC.DEFER_BLOCKING 0x0 ;  /* 0x0000000000007b1d */ /* 0x000fe20000010000 */
[----:B------:R-:W-:Y:S01]  /*13b0*/  UISETP.NE.AND UP1, UPT, UR8, 0x2, UPT ;  /* 0x000000020800788c */ /* 0x000fe2000bf25270 */
[----:B------:R-:W-:Y:S02]  /*13c0*/  ISETP.NE.OR P5, PT, R0, 0x2, !P5 ;  /* 0x000000020000780c */ /* 0x000fe40006fa5670 */
[----:B------:R-:W-:-:S06]  /*13d0*/  LOP3.LUT R2, R103, 0x1f, RZ, 0xc0, !PT ;  /* 0x0000001f67027812 */ /* 0x000fcc00078ec0ff */
[----:B------:R-:W-:Y:S05]  /*13e0*/  BRA.U UP1, `(.L_x_17) ;  /* 0x0000001101ec7547 */ /* 0x000fea000b800000 */
[----:B------:R-:W1:Y:S01]  /*13f0*/  LDCU UR13, c[0x0][0x38c] ;  /* 0x00007180ff0d77ac */ /* 0x000e620008000800 */
[----:B------:R-:W2:Y:S01]  /*1400*/  LDC R9, c[0x0][0x370] ;  /* 0x0000dc00ff097b82 */ /* 0x000ea20000000800 */
[----:B------:R-:W-:Y:S01]  /*1410*/  PLOP3.LUT P1, PT, PT, PT, UP2, 0x80, 0x8 ;  /* 0x000000000008781c */ /* 0x000fe20003f2f028 */
[----:B------:R-:W-:Y:S01]  /*1420*/  IMAD.MOV.U32 R15, RZ, RZ, 0x1 ;  /* 0x00000001ff0f7424 */ /* 0x000fe200078e00ff */
[----:B------:R-:W-:Y:S01]  /*1430*/  ISETP.EQ.OR P4, PT, R2, RZ, P5 ;  /* 0x000000ff0200720c */ /* 0x000fe20002f82670 */
[----:B------:R-:W-:Y:S01]  /*1440*/  IMAD.MOV.U32 R14, RZ, RZ, RZ ;  /* 0x000000ffff0e7224 */ /* 0x000fe200078e00ff */
[----:B------:R-:W-:Y:S02]  /*1450*/  PLOP3.LUT P1, PT, P1, PT, PT, 0x8, 0x80 ;  /* 0x000000000080781c */ /* 0x000fe40000f2e170 */
[----:B------:R-:W-:Y:S01]  /*1460*/  CS2R R12, SRZ ;  /* 0x00000000000c7805 */ /* 0x000fe2000001ff00 */
[----:B------:R-:W-:Y:S01]  /*1470*/  IMAD.MOV.U32 R10, RZ, RZ, 0x1 ;  /* 0x00000001ff0a7424 */ /* 0x000fe200078e00ff */
[----:B------:R-:W4:Y:S01]  /*1480*/  LDC R0, c[0x0][0x374] ;  /* 0x0000dd00ff007b82 */ /* 0x000f220000000800 */
[----:B------:R-:W2:Y:S01]  /*1490*/  LDCU.64 UR22, c[0x0][0x348] ;  /* 0x00006900ff1677ac */ /* 0x000ea20008000a00 */
[----:B------:R-:W-:Y:S01]  /*14a0*/  UMOV UR6, URZ ;  /* 0x000000ff00067c82 */ /* 0x000fe20008000000 */
[----:B-1----:R-:W-:-:S04]  /*14b0*/  UIADD3 UR5, UPT, UPT, UR13, 0x7f, URZ ;  /* 0x0000007f0d057890 */ /* 0x002fc8000fffe0ff */
[----:B------:R-:W-:-:S04]  /*14c0*/  USHF.R.S32.HI UR4, URZ, 0x1f, UR5 ;  /* 0x0000001fff047899 */ /* 0x000fc80008011405 */
[----:B------:R-:W-:-:S04]  /*14d0*/  ULEA.HI UR4, UR4, UR5, URZ, 0x7 ;  /* 0x0000000504047291 */ /* 0x000fc8000f8f38ff */
[----:B------:R-:W-:Y:S02]  /*14e0*/  USHF.R.S32.HI UR15, URZ, 0x7, UR4 ;  /* 0x00000007ff0f7899 */ /* 0x000fe40008011404 */
[----:B------:R-:W-:Y:S02]  /*14f0*/  UIADD3 UR4, UPT, UPT, UR13, -0x1, URZ ;  /* 0xffffffff0d047890 */ /* 0x000fe4000fffe0ff */
[----:B------:R-:W-:Y:S02]  /*1500*/  UISETP.LT.U32.AND UP0, UPT, UR15, 0x8, UPT ;  /* 0x000000080f00788c */ /* 0x000fe4000bf01070 */
[----:B------:R-:W-:Y:S02]  /*1510*/  UISETP.GE.U32.AND UP1, UPT, UR4, -0xff, UPT ;  /* 0xffffff010400788c */ /* 0x000fe4000bf26070 */
[----:B------:R-:W-:Y:S02]  /*1520*/  USEL UR14, UR15, 0x8, UP0 ;  /* 0x000000080f0e7887 */ /* 0x000fe40008000000 */
[----:B------:R-:W-:-:S02]  /*1530*/  UIADD3 UR13, UPT, UPT, UR13, 0xfe, URZ ;  /* 0x000000fe0d0d7890 */ /* 0x000fc4000fffe0ff */
[----:B------:R-:W-:Y:S02]  /*1540*/  UIADD3 UR5, UPT, UPT, UR14, -0x1, URZ ;  /* 0xffffffff0e057890 */ /* 0x000fe4000fffe0ff */
[----:B------:R-:W-:-:S03]  /*1550*/  UIADD3 UR7, UPT, UPT, UR15, -UR14, URZ ;  /* 0x8000000e0f077290 */ /* 0x000fc6000fffe0ff */
[----:B------:R-:W-:-:S04]  /*1560*/  @UP1 UIADD3 UR5, UPT, UPT, UR14, URZ, URZ ;  /* 0x000000ff0e051290 */ /* 0x000fc8000fffe0ff */
[----:B--2---:R-:W-:-:S12]  /*1570*/  UIADD3 UR5, UPT, UPT, UR5, 0x1, URZ ;  /* 0x0000000105057890 */ /* 0x004fd8000fffe0ff */
.L_x_35:
[----:B------:R-:W-:Y:S01]  /*1580*/  UISETP.NE.AND UP0, UPT, UR37, URZ, UPT ;  /* 0x000000ff2500728c */ /* 0x000fe2000bf05270 */
[----:B------:R-:W1:Y:S08]  /*1590*/  S2UR UR37, SR_CgaCtaId ;  /* 0x00000000002579c3 */ /* 0x000e700000008800 */
[----:B------:R-:W-:Y:S05]  /*15a0*/  BRA.U UP0, `(.L_x_18) ;  /* 0x0000000100347547 */ /* 0x000fea000b800000 */
[----:B------:R-:W2:Y:S01]  /*15b0*/  S2R R2, SR_CgaCtaId ;  /* 0x0000000000027919 */ /* 0x000ea20000008800 */
[----:B------:R-:W-:-:S04]  /*15c0*/  MOV R3, 0x400 ;  /* 0x0000040000037802 */ /* 0x000fc80000000f00 */
[----:B--2---:R-:W-:Y:S02]  /*15d0*/  LEA R3, R2, R3, 0x18 ;  /* 0x0000000302037211 */ /* 0x004fe400078ec0ff */
[----:B------:R-:W-:-:S03]  /*15e0*/  SHF.L.U32 R2, R10, 0x1f, RZ ;  /* 0x0000001f0a027819 */ /* 0x000fc600000006ff */
[----:B------:R-:W-:-:S04]  /*15f0*/  IMAD R3, R12, 0x8, R3 ;  /* 0x000000080c037824 */ /* 0x000fc800078e0203 */
[----:B------:R-:W2:Y:S02]  /*1600*/  SYNCS.PHASECHK.TRANS64.TRYWAIT P0, [R3+URZ+0x120], R2 ;  /* 0x00012002030075a7 */ /* 0x000ea400080011ff */
[----:B--2---:R-:W-:Y:S05]  /*1610*/  @!P0 BRA `(.L_x_19) ;  /* 0x0000005c00b08947 */ /* 0x004fea0003800000 */
.L_x_109:
[----:B------:R-:W-:Y:S01]  /*1620*/  VIADD R12, R12, 0x1 ;  /* 0x000000010c0c7836 */ /* 0x000fe20000000000 */
[----:B------:R2:W-:Y:S04]  /*1630*/  SYNCS.ARRIVE.TRANS64.A1T0 RZ, [R3+URZ+0x110], RZ ;  /* 0x000110ff03ff79a7 */ /* 0x0005e800081000ff */
[----:B------:R-:W-:-:S04]  /*1640*/  ISETP.NE.AND P0, PT, R12, 0x2, PT ;  /* 0x000000020c00780c */ /* 0x000fc80003f05270 */
[----:B------:R-:W-:Y:S02]  /*1650*/  SEL R12, R12, RZ, P0 ;  /* 0x000000ff0c0c7207 */ /* 0x000fe40000000000 */
[----:B--2---:R-:W-:-:S04]  /*1660*/  SEL R3, RZ, 0x1, P0 ;  /* 0x00000001ff037807 */ /* 0x004fc80000000000 */
[----:B------:R-:W-:-:S07]  /*1670*/  LOP3.LUT R10, R10, R3, RZ, 0x3c, !PT ;  /* 0x000000030a0a7212 */ /* 0x000fce00078e3cff */
.L_x_18:
[----:B------:R-:W-:Y:S01]  /*1680*/  UMOV UR4, 0x400 ;  /* 0x0000040000047882 */ /* 0x000fe20000000000 */
[----:B------:R-:W-:Y:S01]  /*1690*/  SHF.L.U32 R2, R15, 0x1f, RZ ;  /* 0x0000001f0f027819 */ /* 0x000fe200000006ff */
[----:B-1----:R-:W-:Y:S01]  /*16a0*/  ULEA UR4, UR37, UR4, 0x18 ;  /* 0x0000000425047291 */ /* 0x002fe2000f8ec0ff */
[----:B------:R-:W-:Y:S01]  /*16b0*/  R2UR UR35, R21 ;  /* 0x00000000152372ca */ /* 0x000fe200000e0000 */
[----:B------:R-:W-:Y:S01]  /*16c0*/  UISETP.GE.U32.AND UP0, UPT, UR13, 0xff, UPT ;  /* 0x000000ff0d00788c */ /* 0x000fe2000bf06070 */
[----:B------:R-:W-:Y:S01]  /*16d0*/  R2UR UR11, R20 ;  /* 0x00000000140b72ca */ /* 0x000fe200000e0000 */
[----:B------:R-:W-:Y:S01]  /*16e0*/  ULEA UR8, UR6, UR4, 0x3 ;  /* 0x0000000406087291 */ /* 0x000fe2000f8e18ff */
[----:B------:R-:W-:-:S08]  /*16f0*/  UMOV UR24, URZ ;  /* 0x000000ff00187c82 */ /* 0x000fd00008000000 */
[----:B------:R1:W2:Y:S01]  /*1700*/  SYNCS.PHASECHK.TRANS64.TRYWAIT P0, [UR8+0x40], R2 ;  /* 0x00004002ff0075a7 */ /* 0x0002a20008001108 */
[----:B------:R-:W-:Y:S02]  /*1710*/  USHF.L.U32 UR35, UR35, 0x6, URZ ;  /* 0x0000000623237899 */ /* 0x000fe400080006ff */
[----:B------:R-:W-:Y:S01]  /*1720*/  USHF.L.U32 UR11, UR11, 0x7, URZ ;  /* 0x000000070b0b7899 */ /* 0x000fe200080006ff */
[----:B------:R-:W-:Y:S11]  /*1730*/  BRA.U !UP0, `(.L_x_20) ;  /* 0x0000000108a87547 */ /* 0x000ff6000b800000 */
[----:B------:R-:W-:Y:S01]  /*1740*/  UMOV UR16, URZ ;  /* 0x000000ff00107c82 */ /* 0x000fe20008000000 */
[----:B------:R-:W-:-:S05]  /*1750*/  UMOV UR17, UR6 ;  /* 0x0000000600117c82 */ /* 0x000fca0008000000 */
.L_x_25:
[----:B-1----:R-:W-:Y:S01]  /*1760*/  ULEA UR33, UR17, UR4, 0x3 ;  /* 0x0000000411217291 */ /* 0x002fe2000f8e18ff */
[----:B--2---:R-:W-:Y:S01]  /*1770*/  @!P5 MOV R3, 0x6000 ;  /* 0x000060000003d802 */ /* 0x004fe20000000f00 */
[----:B--2---:R-:W-:Y:S10]  /*1780*/  @P0 BRA `(.L_x_21) ;  /* 0x00000000000c0947 */ /* 0x004ff40003800000 */
[----:B------:R-:W-:-:S04]  /*1790*/  SHF.L.U32 R5, R15, 0x1f, RZ ;  /* 0x0000001f0f057819 */ /* 0x000fc800000006ff */
[----:B------:R-:W2:Y:S02]  /*17a0*/  SYNCS.PHASECHK.TRANS64.TRYWAIT P0, [UR33+0x40], R5 ;  /* 0x00004005ff0075a7 */ /* 0x000ea40008001121 */
[----:B--2---:R-:W-:Y:S05]  /*17b0*/  @!P0 BRA `(.L_x_22) ;  /* 0x0000005c005c8947 */ /* 0x004fea0003800000 */
.L_x_21:
[----:B------:R2:W-:Y:S01]  /*17c0*/  @!P5 SYNCS.ARRIVE.TRANS64 RZ, [UR33], R3 ;  /* 0x00000003ffffd9a7 */ /* 0x0005e20008000021 */
[----:B------:R-:W-:Y:S04]  /*17d0*/  BSSY.RECONVERGENT B0, `(.L_x_23) ;  /* 0x0000003000007945 */ /* 0x000fe80003800200 */
[----:B------:R-:W-:Y:S05]  /*17e0*/  @P4 BRA `(.L_x_24) ;  /* 0x0000000000044947 */ /* 0x000fea0003800000 */
[----:B------:R-:W-:Y:S05]  /*17f0*/  BPT.TRAP 0x1 ;  /* 0x000000040000795c */ /* 0x000fea0000300000 */
.L_x_24:
[----:B------:R-:W-:Y:S05]  /*1800*/  BSYNC.RECONVERGENT B0 ;  /* 0x0000000000007941 */ /* 0x000fea0003800200 */
.L_x_23:
[----:B------:R-:W-:Y:S02]  /*1810*/  UIADD3 UR6, UPT, UPT, UR17, 0x1, URZ ;  /* 0x0000000111067890 */ /* 0x000fe4000fffe0ff */
[----:B------:R-:W-:Y:S02]  /*1820*/  ULEA UR32, UR17, UR4, 0xd ;  /* 0x0000000411207291 */ /* 0x000fe4000f8e68ff */
[----:B------:R-:W-:Y:S02]  /*1830*/  UISETP.NE.AND UP0, UPT, UR6, 0x8, UPT ;  /* 0x000000080600788c */ /* 0x000fe4000bf05270 */
[----:B------:R-:W-:Y:S02]  /*1840*/  UIADD3 UR26, UP1, UPT, UR22, 0x80, URZ ;  /* 0x00000080161a7890 */ /* 0x000fe4000ff3e0ff */
[----:B------:R-:W-:Y:S02]  /*1850*/  USEL UR9, URZ, 0x1, UP0 ;  /* 0x00000001ff097887 */ /* 0x000fe40008000000 */
[----:B------:R-:W-:-:S02]  /*1860*/  USEL UR6, UR6, URZ, UP0 ;  /* 0x000000ff06067287 */ /* 0x000fc40008000000 */
[----:B------:R-:W-:Y:S02]  /*1870*/  UIADD3 UR20, UP0, UPT, UR22, 0x180, URZ ;  /* 0x0000018016147890 */ /* 0x000fe4000ff1e0ff */
[----:B------:R-:W-:Y:S01]  /*1880*/  ULEA UR8, UR6, UR4, 0x3 ;  /* 0x0000000406087291 */ /* 0x000fe2000f8e18ff */
[----:B------:R-:W-:Y:S01]  /*1890*/  LOP3.LUT R15, R15, UR9, RZ, 0x3c, !PT ;  /* 0x000000090f0f7c12 */ /* 0x000fe2000f8e3cff */
[----:B------:R-:W-:Y:S02]  /*18a0*/  USHF.L.U32 UR34, UR16, 0x7, URZ ;  /* 0x0000000710227899 */ /* 0x000fe400080006ff */
[----:B------:R-:W-:Y:S01]  /*18b0*/  UIADD3.X UR27, UPT, UPT, URZ, UR23, URZ, UP1, !UPT ;  /* 0x00000017ff1b7290 */ /* 0x000fe20008ffe4ff */
[----:B-1----:R-:W-:Y:S01]  /*18c0*/  SHF.L.U32 R2, R15, 0x1f, RZ ;  /* 0x0000001f0f027819 */ /* 0x002fe200000006ff */
[----:B------:R-:W-:Y:S02]  /*18d0*/  UIADD3 UR32, UPT, UPT, UR32, 0x4400, URZ ;  /* 0x0000440020207890 */ /* 0x000fe4000fffe0ff */
[----:B------:R-:W-:Y:S01]  /*18e0*/  UIADD3.X UR21, UPT, UPT, URZ, UR23, URZ, UP0, !UPT ;  /* 0x00000017ff157290 */ /* 0x000fe200087fe4ff */
[----:B------:R1:W1:Y:S01]  /*18f0*/  SYNCS.PHASECHK.TRANS64.TRYWAIT P0, [UR8+0x40], R2 ;  /* 0x00004002ff0075a7 */ /* 0x0002620008001108 */
[----:B------:R-:W-:Y:S01]  /*1900*/  ULEA UR8, UR17, UR4, 0xe ;  /* 0x0000000411087291 */ /* 0x000fe2000f8e70ff */
[----:B------:R-:W-:Y:S01]  /*1910*/  UMOV UR18, 0x0 ;  /* 0x0000000000127882 */ /* 0x000fe20000000000 */
[----:B------:R-:W-:-:S02]  /*1920*/  UMOV UR19, 0x10000000 ;  /* 0x1000000000137882 */ /* 0x000fc40000000000 */
[----:B------:R-:W-:Y:S01]  /*1930*/  UIADD3 UR8, UPT, UPT, UR8, 0x14400, URZ ;  /* 0x0001440008087890 */ /* 0x000fe2000fffe0ff */
[----:B------:R1:W-:Y:S01]  /*1940*/  UTMALDG.3D [UR32], [UR26], desc[UR18] ;  /* 0x000012201a0075b4 */ /* 0x0003e20008011000 */
[----:B------:R-:W-:Y:S01]  /*1950*/  UMOV UR12, UR36 ;  /* 0x00000024000c7c82 */ /* 0x000fe20008000000 */
[----:B------:R-:W-:Y:S01]  /*1960*/  UMOV UR9, UR33 ;  /* 0x0000002100097c82 */ /* 0x000fe20008000000 */
[----:B------:R-:W-:Y:S01]  /*1970*/  UMOV UR10, UR34 ;  /* 0x00000022000a7c82 */ /* 0x000fe20008000000 */
[----:B------:R-:W-:Y:S01]  /*1980*/  UIADD3 UR16, UPT, UPT, UR16, 0x1, URZ ;  /* 0x0000000110107890 */ /* 0x000fe2000fffe0ff */
[----:B------:R-:W-:Y:S01]  /*1990*/  UMOV UR24, UR5 ;  /* 0x0000000500187c82 */ /* 0x000fe20008000000 */
[----:B------:R-:W-:Y:S02]  /*19a0*/  UMOV UR17, UR6 ;  /* 0x0000000600117c82 */ /* 0x000fe40008000000 */
[----:B------:R1:W-:Y:S01]  /*19b0*/  UTMALDG.3D [UR8], [UR20], desc[UR18] ;  /* 0x00001208140075b4 */ /* 0x0003e20008011000 */
[----:B------:R-:W-:-:S09]  /*19c0*/  UISETP.NE.AND UP0, UPT, UR16, UR5, UPT ;  /* 0x000000051000728c */ /* 0x000fd2000bf05270 */
[----:B------:R-:W-:Y:S05]  /*19d0*/  BRA.U UP0, `(.L_x_25) ;  /* 0xfffffffd00607547 */ /* 0x000fea000b83ffff */
.L_x_20:
[----:B-1----:R-:W-:Y:S01]  /*19e0*/  ULEA UR8, UR6, UR4, 0x3 ;  /* 0x0000000406087291 */ /* 0x002fe2000f8e18ff */
[----:B------:R-:W-:Y:S01]  /*19f0*/  SHF.L.U32 R2, R15, 0x1f, RZ ;  /* 0x0000001f0f027819 */ /* 0x000fe200000006ff */
[----:B------:R-:W-:Y:S01]  /*1a00*/  @!P1 SYNCS.ARRIVE.TRANS64.A1T0 RZ, [UR4+0xa8], RZ ;  /* 0x0000a8ffffff99a7 */ /* 0x000fe20008100004 */
[----:B------:R-:W-:-:S06]  /*1a10*/  UISETP.GT.AND UP0, UPT, UR15, UR14, UPT ;  /* 0x0000000e0f00728c */ /* 0x000fcc000bf04270 */
[----:B--2---:R1:W2:Y:S03]  /*1a20*/  SYNCS.PHASECHK.TRANS64.TRYWAIT P0, [UR8+0x40], R2 ;  /* 0x00004002ff0075a7 */ /* 0x0042a60008001108 */
[----:B------:R-:W-:Y:S05]  /*1a30*/  BRA.U !UP0, `(.L_x_26) ;  /* 0x0000000108ac7547 */ /* 0x000fea000b800000 */
[----:B------:R-:W-:Y:S01]  /*1a40*/  UIADD3 UR21, UPT, UPT, UR7, UR24, URZ ;  /* 0x0000001807157290 */ /* 0x000fe2000fffe0ff */
[----:B------:R-:W-:-:S11]  /*1a50*/  UMOV UR25, UR6 ;  /* 0x0000000600197c82 */ /* 0x000fd60008000000 */
.L_x_31:
[----:B-1----:R-:W-:Y:S01]  /*1a60*/  ULEA UR17, UR25, UR4, 0x3 ;  /* 0x0000000419117291 */ /* 0x002fe2000f8e18ff */
[----:B--2---:R-:W-:Y:S01]  /*1a70*/  @!P5 MOV R3, 0x6000 ;  /* 0x000060000003d802 */ /* 0x004fe20000000f00 */
[----:B--2---:R-:W-:Y:S10]  /*1a80*/  @P0 BRA `(.L_x_27) ;  /* 0x00000000000c0947 */ /* 0x004ff40003800000 */
[----:B------:R-:W-:-:S04]  /*1a90*/  SHF.L.U32 R5, R15, 0x1f, RZ ;  /* 0x0000001f0f057819 */ /* 0x000fc800000006ff */
[----:B------:R-:W2:Y:S02]  /*1aa0*/  SYNCS.PHASECHK.TRANS64.TRYWAIT P0, [UR17+0x40], R5 ;  /* 0x00004005ff0075a7 */ /* 0x000ea40008001111 */
[----:B--2---:R-:W-:Y:S05]  /*1ab0*/  @!P0 BRA `(.L_x_28) ;  /* 0x0000005800b48947 */ /* 0x004fea0003800000 */
.L_x_27:
[----:B------:R2:W-:Y:S01]  /*1ac0*/  @!P5 SYNCS.ARRIVE.TRANS64 RZ, [UR17], R3 ;  /* 0x00000003ffffd9a7 */ /* 0x0005e20008000011 */
[----:B------:R-:W-:Y:S04]  /*1ad0*/  BSSY.RECONVERGENT B0, `(.L_x_29) ;  /* 0x0000003000007945 */ /* 0x000fe80003800200 */
[----:B------:R-:W-:Y:S05]  /*1ae0*/  @P4 BRA `(.L_x_30) ;  /* 0x0000000000044947 */ /* 0x000fea0003800000 */
[----:B------:R-:W-:Y:S05]  /*1af0*/  BPT.TRAP 0x1 ;  /* 0x000000040000795c */ /* 0x000fea0000300000 */
.L_x_30:
[----:B------:R-:W-:Y:S05]  /*1b00*/  BSYNC.RECONVERGENT B0 ;  /* 0x0000000000007941 */ /* 0x000fea0003800200 */
.L_x_29:
        /* <DEDUP_REMOVED lines=10> */
[----:B------:R-:W-:Y:S01]  /*1bb0*/  UIADD3 UR16, UPT, UPT, UR16, 0x4400, URZ ;  /* 0x0000440010107890 */ /* 0x000fe2000fffe0ff */
[----:B-1----:R-:W-:Y:S01]  /*1bc0*/  SHF.L.U32 R2, R15, 0x1f, RZ ;  /* 0x0000001f0f027819 */ /* 0x002fe200000006ff */
[----:B------:R-:W-:Y:S02]  /*1bd0*/  UIADD3.X UR31, UPT, UPT, URZ, UR23, URZ, UP1, !UPT ;  /* 0x00000017ff1f7290 */ /* 0x000fe40008ffe4ff */
[----:B------:R-:W-:Y:S01]  /*1be0*/  UIADD3.X UR29, UPT, UPT, URZ, UR23, URZ, UP0, !UPT ;  /* 0x00000017ff1d7290 */ /* 0x000fe200087fe4ff */
[----:B------:R1:W1:Y:S01]  /*1bf0*/  SYNCS.PHASECHK.TRANS64.TRYWAIT P0, [UR8+0x40], R2 ;  /* 0x00004002ff0075a7 */ /* 0x0002620008001108 */
[----:B------:R-:W-:Y:S01]  /*1c00*/  ULEA UR8, UR25, UR4, 0xe ;  /* 0x0000000419087291 */ /* 0x000fe2000f8e70ff */
[----:B------:R-:W-:Y:S01]  /*1c10*/  UMOV UR26, 0x0 ;  /* 0x00000000001a7882 */ /* 0x000fe20000000000 */
[----:B------:R-:W-:-:S02]  /*1c20*/  UMOV UR27, 0x10000000 ;  /* 0x10000000001b7882 */ /* 0x000fc40000000000 */
[----:B------:R-:W-:Y:S01]  /*1c30*/  UIADD3 UR8, UPT, UPT, UR8, 0x14400, URZ ;  /* 0x0001440008087890 */ /* 0x000fe2000fffe0ff */
[----:B------:R-:W-:Y:S01]  /*1c40*/  UMOV UR19, UR35 ;  /* 0x0000002300137c82 */ /* 0x000fe20008000000 */
[----:B------:R-:W-:Y:S01]  /*1c50*/  UMOV UR20, UR36 ;  /* 0x0000002400147c82 */ /* 0x000fe20008000000 */
[----:B------:R-:W-:Y:S01]  /*1c60*/  UMOV UR12, UR36 ;  /* 0x00000024000c7c82 */ /* 0x000fe20008000000 */
[----:B------:R-:W-:Y:S01]  /*1c70*/  UMOV UR9, UR17 ;  /* 0x0000001100097c82 */ /* 0x000fe20008000000 */
[----:B------:R-:W-:Y:S01]  /*1c80*/  UMOV UR10, UR18 ;  /* 0x00000012000a7c82 */ /* 0x000fe20008000000 */
[----:B------:R1:W-:Y:S01]  /*1c90*/  UTMALDG.3D [UR16], [UR30], desc[UR26] ;  /* 0x00001a101e0075b4 */ /* 0x0003e20008011000 */
[----:B------:R-:W-:Y:S01]  /*1ca0*/  UIADD3 UR24, UPT, UPT, UR24, 0x1, URZ ;  /* 0x0000000118187890 */ /* 0x000fe2000fffe0ff */
[----:B------:R-:W-:-:S03]  /*1cb0*/  UMOV UR25, UR6 ;  /* 0x0000000600197c82 */ /* 0x000fc60008000000 */
[----:B------:R-:W-:Y:S01]  /*1cc0*/  UISETP.NE.AND UP0, UPT, UR24, UR21, UPT ;  /* 0x000000151800728c */ /* 0x000fe2000bf05270 */
[----:B------:R1:W-:Y:S08]  /*1cd0*/  UTMALDG.3D [UR8], [UR28], desc[UR26] ;  /* 0x00001a081c0075b4 */ /* 0x0003f00008011000 */
[----:B------:R-:W-:Y:S05]  /*1ce0*/  BRA.U UP0, `(.L_x_31) ;  /* 0xfffffffd005c7547 */ /* 0x000fea000b83ffff */
.L_x_26:
[C---:B-1----:R-:W-:Y:S01]  /*1cf0*/  LEA R2, R14.reuse, UR4, 0x3 ;  /* 0x000000040e027c11 */ /* 0x042fe2000f8e18ff */
[----:B------:R-:W-:Y:S01]  /*1d00*/  NOP ;  /* 0x0000000000007918 */ /* 0x000fe20000000000 */
[----:B--2---:R-:W-:Y:S02]  /*1d10*/  SHF.L.U32 R3, R13, 0x1f, RZ ;  /* 0x0000001f0d037819 */ /* 0x004fe400000006ff */
[----:B------:R-:W-:Y:S02]  /*1d20*/  LEA R4, R14, UR4, 0x4 ;  /* 0x000000040e047c11 */ /* 0x000fe4000f8e20ff */
[----:B------:R-:W1:Y:S02]  /*1d30*/  SYNCS.PHASECHK.TRANS64.TRYWAIT P0, [R2+URZ+0xb0], R3 ;  /* 0x0000b003020075a7 */ /* 0x000e6400080011ff */
[----:B-1----:R-:W-:Y:S05]  /*1d40*/  @!P0 BRA `(.L_x_32) ;  /* 0x0000005800288947 */ /* 0x002fea0003800000 */
.L_x_112:
[----:B------:R-:W2:Y:S01]  /*1d50*/  LDS.128 R4, [R4+0x140] ;  /* 0x0001400004047984 */ /* 0x000ea20000000c00 */
[----:B---3--:R-:W-:Y:S01]  /*1d60*/  ISETP.GE.AND P0, PT, R40, 0x1, PT ;  /* 0x000000012800780c */ /* 0x008fe20003f06270 */
[----:B-1----:R-:W-:Y:S01]  /*1d70*/  VIADD R2, R2, 0xc0 ;  /* 0x000000c002027836 */ /* 0x002fe20000000000 */
[----:B------:R-:W-:Y:S01]  /*1d80*/  @!PT LDS RZ, [RZ] ;  /* 0x00000000fffff984 */ /* 0x000fe20000000800 */
[----:B------:R-:W-:Y:S01]  /*1d90*/  @!PT LDS RZ, [RZ] ;  /* 0x00000000fffff984 */ /* 0x000fe20000000800 */
[----:B------:R-:W-:Y:S01]  /*1da0*/  @!PT LDS RZ, [RZ] ;  /* 0x00000000fffff984 */ /* 0x000fe20000000800 */
[----:B------:R-:W-:Y:S01]  /*1db0*/  @!PT LDS RZ, [RZ] ;  /* 0x00000000fffff984 */ /* 0x000fe20000000800 */
[----:B------:R1:W-:Y:S06]  /*1dc0*/  MEMBAR.ALL.CTA ;  /* 0x0000000000007992 */ /* 0x0003ec0000008000 */
[----:B-1----:R-:W1:Y:S01]  /*1dd0*/  FENCE.VIEW.ASYNC.S ;  /* 0x00000000000073c6 */ /* 0x002e620000000000 */
[----:B------:R-:W-:-:S04]  /*1de0*/  PRMT R2, RZ, 0x654, R2 ;  /* 0x00000654ff027816 */ /* 0x000fc80000000002 */
[----:B-1----:R1:W-:Y:S01]  /*1df0*/  SYNCS.ARRIVE.TRANS64.RED.A1T0 RZ, [R2+URZ], RZ ;  /* 0x000000ff02ff79a7 */ /* 0x0023e200081004ff */
[----:B--2---:R-:W-:-:S13]  /*1e00*/  LOP3.LUT P2, RZ, R6, 0x1, RZ, 0xc0, !PT ;  /* 0x0000000106ff7812 */ /* 0x004fda000784c0ff */
[----:B------:R-:W-:Y:S01]  /*1e10*/  @P2 SHF.R.U32.HI R3, RZ, 0x10, R5 ;  /* 0x00000010ff032819 */ /* 0x000fe20000011605 */
[----:B------:R-:W-:Y:S01]  /*1e20*/  VOTEU.ANY UP0, P2 ;  /* 0x0000000000ff7886 */ /* 0x000fe20001000100 */
[----:B------:R-:W-:Y:S02]  /*1e30*/  @P2 MOV R11, R4 ;  /* 0x00000004000b2202 */ /* 0x000fe40000000f00 */
[----:B------:R-:W-:Y:S02]  /*1e40*/  @P2 R2UR.BROADCAST UR8, R3 ;  /* 0x00000000030822ca */ /* 0x000fe400008e0000 */
[----:B------:R-:W-:-:S11]  /*1e50*/  @P2 LOP3.LUT R8, R5, 0xffff, RZ, 0xc0, !PT ;  /* 0x0000ffff05082812 */ /* 0x000fd600078ec0ff */
[----:B------:R-:W-:Y:S01]  /*1e60*/  @UP0 UMOV UR36, UR8 ;  /* 0x0000000800240c82 */ /* 0x000fe20008000000 */
[----:B-1----:R-:W-:Y:S05]  /*1e70*/  @!P0 BRA `(.L_x_33) ;  /* 0x0000000000b88947 */ /* 0x002fea0003800000 */
[----:B------:R-:W4:Y:S01]  /*1e80*/  LDC.64 R4, c[0x0][0xb18] ;  /* 0x0002c600ff047b82 */ /* 0x000f220000000a00 */
[----:B------:R-:W-:-:S07]  /*1e90*/  ISETP.NE.AND P3, PT, R40, 0x1, PT ;  /* 0x000000012800780c */ /* 0x000fce0003f65270 */
[----:B------:R-:W1:Y:S08]  /*1ea0*/  LDC.64 R6, c[0x0][0xb10] ;  /* 0x0002c400ff067b82 */ /* 0x000e700000000a00 */
[----:B------:R-:W2:Y:S08]  /*1eb0*/  LDC R16, c[0x0][0xb20] ;  /* 0x0002c800ff107b82 */ /* 0x000eb00000000800 */
[----:B------:R-:W3:Y:S01]  /*1ec0*/  LDC R18, c[0x0][0xb0c] ;  /* 0x0002c300ff127b82 */ /* 0x000ee20000000800 */
[----:B----4-:R-:W-:Y:S01]  /*1ed0*/  IMAD.HI.U32 R17, R0, R5, RZ ;  /* 0x0000000500117227 */ /* 0x010fe200078e00ff */
[----:B------:R-:W-:-:S03]  /*1ee0*/  ISETP.NE.AND P0, PT, R4, 0x1, PT ;  /* 0x000000010400780c */ /* 0x000fc60003f05270 */
[----:B------:R-:W-:-:S03]  /*1ef0*/  IMAD.HI.U32 R5, R8, R5, RZ ;  /* 0x0000000508057227 */ /* 0x000fc600078e00ff */
[----:B------:R-:W4:Y:S01]  /*1f00*/  LDC.64 R2, c[0x0][0xb28] ;  /* 0x0002ca00ff027b82 */ /* 0x000f220000000a00 */
[----:B-1----:R-:W-:-:S04]  /*1f10*/  IMAD.HI.U32 R20, R9, R6, RZ ;  /* 0x0000000609147227 */ /* 0x002fc800078e00ff */
[----:B------:R-:W-:Y:S01]  /*1f20*/  IMAD.HI.U32 R22, R11, R6, RZ ;  /* 0x000000060b167227 */ /* 0x000fe200078e00ff */
[----:B------:R-:W-:Y:S02]  /*1f30*/  SHF.R.U32.HI R20, RZ, R7, R20 ;  /* 0x00000007ff147219 */ /* 0x000fe40000011614 */
[-C--:B--2---:R-:W-:Y:S02]  /*1f40*/  SHF.R.U32.HI R17, RZ, R16.reuse, R17 ;  /* 0x00000010ff117219 */ /* 0x084fe40000011611 */
[----:B------:R-:W-:Y:S02]  /*1f50*/  SHF.R.U32.HI R5, RZ, R16, R5 ;  /* 0x00000010ff057219 */ /* 0x000fe40000011605 */
[----:B------:R-:W-:Y:S02]  /*1f60*/  SEL R17, R0, R17, !P0 ;  /* 0x0000001100117207 */ /* 0x000fe40004000000 */
[----:B------:R-:W-:Y:S02]  /*1f70*/  SHF.R.U32.HI R22, RZ, R7, R22 ;  /* 0x00000007ff167219 */ /* 0x000fe40000011616 */
[----:B---3--:R-:W-:-:S02]  /*1f80*/  ISETP.NE.AND P1, PT, R18, 0x1, PT ;  /* 0x000000011200780c */ /* 0x008fc40003f25270 */
[----:B------:R-:W-:Y:S02]  /*1f90*/  SEL R5, R8, R5, !P0 ;  /* 0x0000000508057207 */ /* 0x000fe40004000000 */
[----:B------:R-:W-:Y:S02]  /*1fa0*/  SEL R19, R9, R20, !P1 ;  /* 0x0000001409137207 */ /* 0x000fe40004800000 */
[----:B------:R-:W-:Y:S01]  /*1fb0*/  SEL R7, R11, R22, !P1 ;  /* 0x000000160b077207 */ /* 0x000fe20004800000 */
[----:B----4-:R-:W-:-:S04]  /*1fc0*/  IMAD.HI.U32 R20, R17, R2, RZ ;  /* 0x0000000211147227 */ /* 0x010fc800078e00ff */
[----:B------:R-:W-:Y:S01]  /*1fd0*/  IMAD.HI.U32 R6, R19, R2, RZ ;  /* 0x0000000213067227 */ /* 0x000fe200078e00ff */
[----:B------:R-:W-:-:S04]  /*1fe0*/  @P3 SHF.R.U32.HI R17, RZ, R3, R20 ;  /* 0x00000003ff113219 */ /* 0x000fc80000011614 */
[----:B------:R-:W-:Y:S01]  /*1ff0*/  @P3 SHF.R.U32.HI R19, RZ, R3, R6 ;  /* 0x00000003ff133219 */ /* 0x000fe20000011606 */
[----:B------:R-:W-:-:S04]  /*2000*/  IMAD R17, R40, R17, RZ ;  /* 0x0000001128117224 */ /* 0x000fc800078e02ff */
[----:B------:R-:W-:Y:S01]  /*2010*/  IMAD R6, R40, R19, RZ ;  /* 0x0000001328067224 */ /* 0x000fe200078e02ff */
[C---:B------:R-:W-:Y:S02]  /*2020*/  ISETP.GE.AND P0, PT, R5.reuse, R17, PT ;  /* 0x000000110500720c */ /* 0x040fe40003f06270 */
[----:B------:R-:W-:Y:S02]  /*2030*/  IADD3 R17, PT, PT, -R5, RZ, RZ ;  /* 0x000000ff05117210 */ /* 0x000fe40007ffe1ff */
[----:B------:R-:W-:Y:S01]  /*2040*/  ISETP.GE.OR P0, PT, R7, R6, P0 ;  /* 0x000000060700720c */ /* 0x000fe20000706670 */
[----:B------:R-:W-:-:S04]  /*2050*/  IMAD.HI.U32 R6, R5, R2, RZ ;  /* 0x0000000205067227 */ /* 0x000fc800078e00ff */
[----:B------:R-:W-:Y:S01]  /*2060*/  IMAD R8, R4, R17, R8 ;  /* 0x0000001104087224 */ /* 0x000fe200078e0208 */
[----:B------:R-:W-:-:S04]  /*2070*/  SHF.R.U32.HI R6, RZ, R3, R6 ;  /* 0x00000003ff067219 */ /* 0x000fc80000011606 */
[----:B------:R-:W-:-:S03]  /*2080*/  SEL R6, R5, R6, !P3 ;  /* 0x0000000605067207 */ /* 0x000fc60005800000 */
[----:B------:R-:W-:-:S04]  /*2090*/  @!P0 IMAD.HI.U32 R16, R7, R2, RZ ;  /* 0x0000000207108227 */ /* 0x000fc800078e00ff */
[----:B------:R-:W-:Y:S01]  /*20a0*/  IMAD.MOV R2, RZ, RZ, -R6 ;  /* 0x000000ffff027224 */ /* 0x000fe200078e0a06 */
[----:B------:R-:W-:-:S03]  /*20b0*/  @!P0 SHF.R.U32.HI R16, RZ, R3, R16 ;  /* 0x00000003ff108219 */ /* 0x000fc60000011610 */
[----:B------:R-:W-:Y:S01]  /*20c0*/  IMAD R2, R40, R2, R5 ;  /* 0x0000000228027224 */ /* 0x000fe200078e0205 */
        /* <DEDUP_REMOVED lines=9> */
.L_x_33:
[----:B------:R-:W1:Y:S02]  /*2160*/  LDCU UR8, c[0x0][0xb30] ;  /* 0x00016600ff0877ac */ /* 0x000e640008000800 */
[----:B-1----:R-:W-:-:S09]  /*2170*/  UISETP.NE.AND UP0, UPT, UR8, 0x1, UPT ;  /* 0x000000010800788c */ /* 0x002fd2000bf05270 */
[----:B------:R-:W-:Y:S05]  /*2180*/  BRA.U UP0, `(.L_x_34) ;  /* 0x0000000100407547 */ /* 0x000fea000b800000 */
[----:B------:R-:W1:Y:S08]  /*2190*/  LDC.64 R4, c[0x0][0xb10] ;  /* 0x0002c400ff047b82 */ /* 0x000e700000000a00 */
[----:B------:R-:W2:Y:S08]  /*21a0*/  LDC.64 R2, c[0x0][0xb18] ;  /* 0x0002c600ff027b82 */ /* 0x000eb00000000a00 */
[----:B------:R-:W3:Y:S08]  /*21b0*/  LDC R6, c[0x0][0xb20] ;  /* 0x0002c800ff067b82 */ /* 0x000ef00000000800 */
[----:B------:R-:W4:Y:S01]  /*21c0*/  LDC R16, c[0x0][0xb0c] ;  /* 0x0002c300ff107b82 */ /* 0x000f220000000800 */
[----:B-1----:R-:W-:-:S05]  /*21d0*/  IMAD.HI.U32 R4, R11, R4, RZ ;  /* 0x000000040b047227 */ /* 0x002fca00078e00ff */
[----:B------:R-:W-:Y:S01]  /*21e0*/  SHF.R.U32.HI R4, RZ, R5, R4 ;  /* 0x00000005ff047219 */ /* 0x000fe20000011604 */
[----:B--2---:R-:W-:Y:S01]  /*21f0*/  IMAD.HI.U32 R3, R8, R3, RZ ;  /* 0x0000000308037227 */ /* 0x004fe200078e00ff */
[----:B------:R-:W-:-:S04]  /*2200*/  ISETP.NE.AND P0, PT, R2, 0x1, PT ;  /* 0x000000010200780c */ /* 0x000fc80003f05270 */
[----:B---3--:R-:W-:-:S04]  /*2210*/  SHF.R.U32.HI R3, RZ, R6, R3 ;  /* 0x00000006ff037219 */ /* 0x008fc80000011603 */
[----:B------:R-:W-:Y:S02]  /*2220*/  SEL R3, R8, R3, !P0 ;  /* 0x0000000308037207 */ /* 0x000fe40004000000 */
[----:B----4-:R-:W-:-:S04]  /*2230*/  ISETP.NE.AND P1, PT, R16, 0x1, PT ;  /* 0x000000011000780c */ /* 0x010fc80003f25270 */
[----:B------:R-:W-:-:S05]  /*2240*/  SEL R4, R11, R4, !P1 ;  /* 0x000000040b047207 */ /* 0x000fca0004800000 */
[----:B------:R-:W-:Y:S02]  /*2250*/  IMAD.IADD R5, R3, 0x1, -R4 ;  /* 0x0000000103057824 */ /* 0x000fe400078e0a04 */
[----:B------:R-:W-:Y:S02]  /*2260*/  IMAD.IADD R3, R4, 0x1, -R3 ;  /* 0x0000000104037824 */ /* 0x000fe400078e0a03 */
[----:B------:R-:W-:Y:S02]  /*2270*/  IMAD R11, R5, R16, R11 ;  /* 0x00000010050b7224 */ /* 0x000fe400078e020b */
[----:B------:R-:W-:-:S07]  /*2280*/  IMAD R8, R3, R2, R8 ;  /* 0x0000000203087224 */ /* 0x000fce00078e0208 */
.L_x_34:
[----:B------:R-:W-:Y:S01]  /*2290*/  VIADD R14, R14, 0x1 ;  /* 0x000000010e0e7836 */ /* 0x000fe20000000000 */
[----:B------:R-:W-:Y:S01]  /*22a0*/  PLOP3.LUT P1, PT, PT, PT, PT, 0x80, 0x8 ;  /* 0x000000000008781c */ /* 0x000fe20003f2f070 */
[----:B------:R-:W-:Y:S02]  /*22b0*/  IMAD.IADD R21, R11, 0x1, R90 ;  /* 0x000000010b157824 */ /* 0x000fe400078e025a */
[----:B------:R-:W-:Y:S01]  /*22c0*/  IMAD.IADD R20, R8, 0x1, R83 ;  /* 0x0000000108147824 */ /* 0x000fe200078e0253 */
[----:B------:R-:W-:-:S04]  /*22d0*/  ISETP.NE.AND P0, PT, R14, 0x2, PT ;  /* 0x000000020e00780c */ /* 0x000fc80003f05270 */
[----:B------:R-:W-:Y:S02]  /*22e0*/  SEL R2, RZ, 0x1, P0 ;  /* 0x00000001ff027807 */ /* 0x000fe40000000000 */
[----:B------:R-:W-:Y:S02]  /*22f0*/  SEL R14, R14, RZ, P0 ;  /* 0x000000ff0e0e7207 */ /* 0x000fe40000000000 */
[----:B------:R-:W-:Y:S01]  /*2300*/  LOP3.LUT R13, R13, R2, RZ, 0x3c, !PT ;  /* 0x000000020d0d7212 */ /* 0x000fe200078e3cff */
[----:B------:R-:W-:Y:S06]  /*2310*/  @P2 BRA `(.L_x_35) ;  /* 0xfffffff000982947 */ /* 0x000fec000383ffff */
[----:B------:R-:W-:Y:S01]  /*2320*/  UIADD3 UR4, UPT, UPT, UR4, 0x40, URZ ;  /* 0x0000004004047890 */ /* 0x000fe2000fffe0ff */
[----:B------:R-:W-:-:S03]  /*2330*/  SHF.L.U32 R3, R15, 0x1f, RZ ;  /* 0x0000001f0f037819 */ /* 0x000fc600000006ff */
[----:B------:R-:W-:-:S09]  /*2340*/  ULEA UR5, UR6, UR4, 0x3 ;  /* 0x0000000406057291 */ /* 0x000fd2000f8e18ff */
[----:B------:R-:W1:Y:S02]  /*2350*/  SYNCS.PHASECHK.TRANS64.TRYWAIT P0, [UR5], R3 ;  /* 0x00000003ff0075a7 */ /* 0x000e640008001105 */
[----:B-1----:R-:W-:Y:S05]  /*2360*/  @!P0 BRA `(.L_x_36) ;  /* 0x0000005000b48947 */ /* 0x002fea0003800000 */
.L_x_114:
[----:B------:R-:W-:-:S04]  /*2370*/  UIADD3 UR6, UPT, UPT, UR6, 0x1, URZ ;  /* 0x0000000106067890 */ /* 0x000fc8000fffe0ff */
[----:B------:R-:W-:-:S04]  /*2380*/  UISETP.NE.AND UP0, UPT, UR6, 0x8, UPT ;  /* 0x000000080600788c */ /* 0x000fc8000bf05270 */
[----:B------:R-:W-:Y:S02]  /*2390*/  USEL UR7, URZ, 0x1, UP0 ;  /* 0x00000001ff077887 */ /* 0x000fe40008000000 */
[----:B------:R-:W-:-:S04]  /*23a0*/  USEL UR6, UR6, URZ, UP0 ;  /* 0x000000ff06067287 */ /* 0x000fc80008000000 */
[----:B------:R-:W-:Y:S01]  /*23b0*/  ULEA UR5, UR6, UR4, 0x3 ;  /* 0x0000000406057291 */ /* 0x000fe2000f8e18ff */
[----:B------:R-:W-:-:S04]  /*23c0*/  LOP3.LUT R2, R15, UR7, RZ, 0x3c, !PT ;  /* 0x000000070f027c12 */ /* 0x000fc8000f8e3cff */
[----:B-1----:R-:W-:-:S04]  /*23d0*/  SHF.L.U32 R3, R2, 0x1f, RZ ;  /* 0x0000001f02037819 */ /* 0x002fc800000006ff */
[----:B------:R-:W1:Y:S02]  /*23e0*/  SYNCS.PHASECHK.TRANS64.TRYWAIT P0, [UR5], R3 ;  /* 0x00000003ff0075a7 */ /* 0x000e640008001105 */
[----:B-1----:R-:W-:Y:S05]  /*23f0*/  @!P0 BRA `(.L_x_37) ;  /* 0x0000005000a88947 */ /* 0x002fea0003800000 */
.L_x_116:
        /* <DEDUP_REMOVED lines=9> */
.L_x_118:
        /* <DEDUP_REMOVED lines=9> */
.L_x_120:
        /* <DEDUP_REMOVED lines=9> */
.L_x_122:
        /* <DEDUP_REMOVED lines=9> */
.L_x_124:
        /* <DEDUP_REMOVED lines=9> */
.L_x_126:
[----:B------:R-:W-:-:S04]  /*26d0*/  UIADD3 UR6, UPT, UPT, UR6, 0x1, URZ ;  /* 0x0000000106067890 */ /* 0x000fc8000fffe0ff */
[----:B------:R-:W-:-:S04]  /*26e0*/  UISETP.NE.AND UP0, UPT, UR6, 0x8, UPT ;  /* 0x000000080600788c */ /* 0x000fc8000bf05270 */
[----:B------:R-:W-:Y:S02]  /*26f0*/  USEL UR5, URZ, 0x1, UP0 ;  /* 0x00000001ff057887 */ /* 0x000fe40008000000 */
[----:B------:R-:W-:-:S04]  /*2700*/  USEL UR6, UR6, URZ, UP0 ;  /* 0x000000ff06067287 */ /* 0x000fc80008000000 */
[----:B------:R-:W-:Y:S01]  /*2710*/  ULEA UR6, UR6, UR4, 0x3 ;  /* 0x0000000406067291 */ /* 0x000fe2000f8e18ff */
[----:B-1----:R-:W-:-:S04]  /*2720*/  LOP3.LUT R3, R2, UR5, RZ, 0x3c, !PT ;  /* 0x0000000502037c12 */ /* 0x002fc8000f8e3cff */
[----:B------:R-:W-:Y:S01]  /*2730*/  SHF.L.U32 R3, R3, 0x1f, RZ ;  /* 0x0000001f03037819 */ /* 0x000fe200000006ff */
[----:B----4-:R-:W-:-:S07]  /*2740*/  IMAD.U32 R0, RZ, RZ, UR6 ;  /* 0x00000006ff007e24 */ /* 0x010fce000f8e00ff */
.L_x_43:
[----:B-1----:R1:W2:Y:S02]  /*2750*/  SYNCS.PHASECHK.TRANS64.TRYWAIT P0, [R0+URZ], R3 ;  /* 0x00000003000075a7 */ /* 0x0022a400080011ff */
[----:B--2---:R-:W-:Y:S05]  /*2760*/  @!P0 NANOSLEEP.SYNCS 0x989680 ;  /* 0x009896800000895d */ /* 0x004fea0003900000 */
[----:B------:R-:W2:Y:S02]  /*2770*/  @!P0 SYNCS.PHASECHK.TRANS64 P0, [R0+URZ], R3 ;  /* 0x00000003000085a7 */ /* 0x000ea400080010ff */
[----:B--2---:R-:W-:Y:S05]  /*2780*/  @P0 EXIT ;  /* 0x000000000000094d */ /* 0x004fea0003800000 */
[----:B------:R-:W-:Y:S05]  /*2790*/  BRA `(.L_x_43) ;  /* 0xfffffffc00ec7947 */ /* 0x000fea000383ffff */
.L_x_17:
[----:B------:R-:W-:-:S04]  /*27a0*/  UISETP.NE.AND UP1, UPT, UR37, URZ, UPT ;  /* 0x000000ff2500728c */ /* 0x000fc8000bf25270 */
[----:B------:R-:W-:-:S09]  /*27b0*/  UISETP.NE.OR UP1, UPT, UR8, 0x1, UP1 ;  /* 0x000000010800788c */ /* 0x000fd20008f25670 */
[----:B------:R-:W-:Y:S05]  /*27c0*/  BRA.U UP1, `(.L_x_44) ;  /* 0x0000000501487547 */ /* 0x000fea000b800000 */
[----:B------:R-:W-:Y:S01]  /*27d0*/  ISETP.NE.AND P2, PT, R2, RZ, PT ;  /* 0x000000ff0200720c */ /* 0x000fe20003f45270 */
[----:B------:R-:W-:Y:S01]  /*27e0*/  IMAD.MOV.U32 R12, RZ, RZ, 0x1 ;  /* 0x00000001ff0c7424 */ /* 0x000fe200078e00ff */
[----:B------:R-:W-:Y:S02]  /*27f0*/  CS2R R10, SRZ ;  /* 0x00000000000a7805 */ /* 0x000fe4000001ff00 */
[----:B------:R-:W-:Y:S01]  /*2800*/  CS2R R8, SRZ ;  /* 0x0000000000087805 */ /* 0x000fe2000001ff00 */
[----:B------:R-:W-:Y:S01]  /*2810*/  UMOV UR4, 0x400 ;  /* 0x0000040000047882 */ /* 0x000fe20000000000 */
[----:B------:R-:W-:Y:S01]  /*2820*/  UMOV UR6, URZ ;  /* 0x000000ff00067c82 */ /* 0x000fe20008000000 */
[----:B------:R-:W-:-:S12]  /*2830*/  ULEA UR37, UR37, UR4, 0x18 ;  /* 0x0000000425257291 */ /* 0x000fd8000f8ec0ff */
.L_x_48:
[----:B------:R-:W-:Y:S02]  /*2840*/  LEA R0, R8, UR37, 0x3 ;  /* 0x0000002508007c11 */ /* 0x000fe4000f8e18ff */
[----:B------:R-:W-:-:S03]  /*2850*/  SHF.L.U32 R5, R9, 0x1f, RZ ;  /* 0x0000001f09057819 */ /* 0x000fc600000006ff */
[----:B------:R-:W-:Y:S01]  /*2860*/  VIADD R4, R0, 0x120 ;  /* 0x0000012000047836 */ /* 0x000fe20000000000 */
[----:B------:R-:W1:Y:S02]  /*2870*/  SYNCS.PHASECHK.TRANS64.TRYWAIT P0, [R0+URZ+0x110], R5 ;  /* 0x00011005000075a7 */ /* 0x000e6400080011ff */
[----:B-1----:R-:W-:Y:S05]  /*2880*/  @!P0 BRA `(.L_x_45) ;  /* 0x0000005000148947 */ /* 0x002fea0003800000 */
.L_x_127:
[----:B------:R-:W-:Y:S01]  /*2890*/  ULEA UR5, UR6, UR37, 0x3 ;  /* 0x0000002506057291 */ /* 0x000fe2000f8e18ff */
[----:B------:R-:W-:Y:S02]  /*28a0*/  PRMT R4, RZ, 0x654, R4 ;  /* 0x00000654ff047816 */ /* 0x000fe40000000004 */
[----:B-1----:R-:W-:Y:S01]  /*28b0*/  SHF.L.U32 R5, R12, 0x1f, RZ ;  /* 0x0000001f0c057819 */ /* 0x002fe200000006ff */
[----:B------:R-:W-:Y:S01]  /*28c0*/  UIADD3 UR4, UPT, UPT, UR5, 0xb0, URZ ;  /* 0x000000b005047890 */ /* 0x000fe2000fffe0ff */
[----:B------:R1:W-:Y:S05]  /*28d0*/  SYNCS.ARRIVE.TRANS64.RED.A1T0 RZ, [R4+URZ], RZ ;  /* 0x000000ff04ff79a7 */ /* 0x0003ea00081004ff */
[----:B------:R-:W-:Y:S01]  /*28e0*/  IMAD.U32 R7, RZ, RZ, UR4 ;  /* 0x00000004ff077e24 */ /* 0x000fe2000f8e00ff */
[----:B------:R-:W2:Y:S04]  /*28f0*/  SYNCS.PHASECHK.TRANS64.TRYWAIT P0, [UR5+0xc0], R5 ;  /* 0x0000c005ff0075a7 */ /* 0x000ea80008001105 */
[----:B------:R-:W-:Y:S01]  /*2900*/  PRMT R6, R2, 0x654, R7 ;  /* 0x0000065402067816 */ /* 0x000fe20000000007 */
[----:B-1----:R-:W-:Y:S01]  /*2910*/  @!P2 IMAD.MOV.U32 R4, RZ, RZ, 0x10 ;  /* 0x00000010ff04a424 */ /* 0x002fe200078e00ff */
[----:B--2---:R-:W-:Y:S06]  /*2920*/  @!P0 BRA `(.L_x_46) ;  /* 0x0000005000008947 */ /* 0x004fec0003800000 */
.L_x_129:
[----:B------:R-:W-:Y:S01]  /*2930*/  ULEA UR4, UR6, UR37, 0x4 ;  /* 0x0000002506047291 */ /* 0x000fe2000f8e20ff */
[----:B------:R-:W-:Y:S01]  /*2940*/  SEL R3, R6, R3, !P2 ;  /* 0x0000000306037207 */ /* 0x000fe20005000000 */
[----:B------:R-:W-:Y:S01]  /*2950*/  UIADD3 UR5, UPT, UPT, UR5, 0xb0, URZ ;  /* 0x000000b005057890 */ /* 0x000fe2000fffe0ff */
[----:B-1----:R-:W-:Y:S01]  /*2960*/  LEA R0, R11, UR37, 0x3 ;  /* 0x000000250b007c11 */ /* 0x002fe2000f8e18ff */
[----:B------:R-:W-:Y:S01]  /*2970*/  UIADD3 UR4, UPT, UPT, UR4, 0x140, URZ ;  /* 0x0000014004047890 */ /* 0x000fe2000fffe0ff */
[----:B------:R-:W-:Y:S01]  /*2980*/  SHF.L.U32 R5, R10, 0x1f, RZ ;  /* 0x0000001f0a057819 */ /* 0x000fe200000006ff */
[----:B------:R1:W-:Y:S01]  /*2990*/  @!P2 SYNCS.ARRIVE.TRANS64.RED RZ, [R3+URZ], R4 ;  /* 0x0000000403ffa9a7 */ /* 0x0003e200080004ff */
[----:B------:R-:W-:Y:S01]  /*29a0*/  UIADD3 UR6, UPT, UPT, UR6, 0x1, URZ ;  /* 0x0000000106067890 */ /* 0x000fe2000fffe0ff */
[----:B------:R-:W-:-:S03]  /*29b0*/  VIADD R8, R8, 0x1 ;  /* 0x0000000108087836 */ /* 0x000fc60000000000 */
[----:B------:R-:W-:Y:S02]  /*29c0*/  UISETP.NE.AND UP0, UPT, UR6, 0x2, UPT ;  /* 0x000000020600788c */ /* 0x000fe4000bf05270 */
[----:B------:R-:W-:Y:S06]  /*29d0*/  UGETNEXTWORKID.BROADCAST [UR4], [UR5] ;  /* 0x00000000040073ca */ /* 0x000fec0008000100 */
[----:B------:R-:W-:Y:S01]  /*29e0*/  USEL UR4, URZ, 0x1, UP0 ;  /* 0x00000001ff047887 */ /* 0x000fe20008000000 */
[----:B------:R-:W-:Y:S01]  /*29f0*/  ISETP.NE.AND P0, PT, R8, 0x2, PT ;  /* 0x000000020800780c */ /* 0x000fe20003f05270 */
[----:B------:R-:W-:Y:S01]  /*2a00*/  USEL UR6, UR6, URZ, UP0 ;  /* 0x000000ff06067287 */ /* 0x000fe20008000000 */
[----:B------:R-:W2:Y:S03]  /*2a10*/  SYNCS.PHASECHK.TRANS64.TRYWAIT P1, [R0+URZ+0xb0], R5 ;  /* 0x0000b005000075a7 */ /* 0x000ea600080211ff */
[----:B------:R-:W-:Y:S01]  /*2a20*/  LOP3.LUT R12, R12, UR4, RZ, 0x3c, !PT ;  /* 0x000000040c0c7c12 */ /* 0x000fe2000f8e3cff */
[----:B-12---:R-:W-:Y:S07]  /*2a30*/  @!P1 BRA `(.L_x_47) ;  /* 0x0000004c00d49947 */ /* 0x006fee0003800000 */
.L_x_130:
[C---:B------:R-:W-:Y:S01]  /*2a40*/  LEA R4, R11.reuse, UR37, 0x4 ;  /* 0x000000250b047c11 */ /* 0x040fe2000f8e20ff */
[----:B-1----:R-:W-:Y:S01]  /*2a50*/  VIADD R0, R0, 0xc0 ;  /* 0x000000c000007836 */ /* 0x002fe20000000000 */
[----:B------:R-:W-:Y:S01]  /*2a60*/  SEL R8, R8, RZ, P0 ;  /* 0x000000ff08087207 */ /* 0x000fe20000000000 */
[----:B------:R-:W-:-:S03]  /*2a70*/  VIADD R11, R11, 0x1 ;  /* 0x000000010b0b7836 */ /* 0x000fc60000000000 */
[----:B------:R-:W1:Y:S01]  /*2a80*/  LDS.128 R4, [R4+0x140] ;  /* 0x0001400004047984 */ /* 0x000e620000000c00 */
[----:B------:R-:W-:Y:S02]  /*2a90*/  PRMT R0, RZ, 0x654, R0 ;  /* 0x00000654ff007816 */ /* 0x000fe40000000000 */
[C---:B------:R-:W-:Y:S01]  /*2aa0*/  ISETP.NE.AND P1, PT, R11.reuse, 0x2, PT ;  /* 0x000000020b00780c */ /* 0x040fe20003f25270 */
[----:B------:R-:W-:Y:S01]  /*2ab0*/  @!PT LDS RZ, [RZ] ;  /* 0x00000000fffff984 */ /* 0x000fe20000000800 */
[----:B------:R-:W-:Y:S01]  /*2ac0*/  @!PT LDS RZ, [RZ] ;  /* 0x00000000fffff984 */ /* 0x000fe20000000800 */
[----:B------:R-:W-:Y:S01]  /*2ad0*/  @!PT LDS RZ, [RZ] ;  /* 0x00000000fffff984 */ /* 0x000fe20000000800 */
[----:B------:R-:W-:Y:S01]  /*2ae0*/  @!PT LDS RZ, [RZ] ;  /* 0x00000000fffff984 */ /* 0x000fe20000000800 */
[----:B------:R2:W-:Y:S06]  /*2af0*/  MEMBAR.ALL.CTA ;  /* 0x0000000000007992 */ /* 0x0005ec0000008000 */
[----:B--2---:R-:W2:Y:S01]  /*2b00*/  FENCE.VIEW.ASYNC.S ;  /* 0x00000000000073c6 */ /* 0x004ea20000000000 */
[----:B------:R-:W-:Y:S01]  /*2b10*/  SEL R11, R11, RZ, P1 ;  /* 0x000000ff0b0b7207 */ /* 0x000fe20000800000 */
[----:B--2---:R2:W-:Y:S01]  /*2b20*/  SYNCS.ARRIVE.TRANS64.RED.A1T0 RZ, [R0+URZ], RZ ;  /* 0x000000ff00ff79a7 */ /* 0x0045e200081004ff */
[----:B-1----:R-:W-:-:S02]  /*2b30*/  LOP3.LUT P3, RZ, R6, 0x1, RZ, 0xc0, !PT ;  /* 0x0000000106ff7812 */ /* 0x002fc4000786c0ff */
[----:B------:R-:W-:-:S04]  /*2b40*/  SEL R5, RZ, 0x1, P1 ;  /* 0x00000001ff057807 */ /* 0x000fc80000800000 */
[----:B------:R-:W-:Y:S02]  /*2b50*/  LOP3.LUT R10, R10, R5, RZ, 0x3c, !PT ;  /* 0x000000050a0a7212 */ /* 0x000fe400078e3cff */
[----:B--2---:R-:W-:-:S04]  /*2b60*/  SEL R0, RZ, 0x1, P0 ;  /* 0x00000001ff007807 */ /* 0x004fc80000000000 */
[----:B------:R-:W-:Y:S01]  /*2b70*/  LOP3.LUT R9, R9, R0, RZ, 0x3c, !PT ;  /* 0x0000000009097212 */ /* 0x000fe200078e3cff */
[----:B------:R-:W-:Y:S06]  /*2b80*/  @P3 BRA `(.L_x_48) ;  /* 0xfffffffc002c3947 */ /* 0x000fec000383ffff */
[----:B------:R-:W-:Y:S01]  /*2b90*/  ULEA UR5, UR6, UR37, 0x3 ;  /* 0x0000002506057291 */ /* 0x000fe2000f8e18ff */
[----:B------:R-:W-:-:S08]  /*2ba0*/  SHF.L.U32 R3, R12, 0x1f, RZ ;  /* 0x0000001f0c037819 */ /* 0x000fd000000006ff */
[----:B------:R-:W1:Y:S02]  /*2bb0*/  SYNCS.PHASECHK.TRANS64 P0, [UR5+0xc0], R3 ;  /* 0x0000c003ff0075a7 */ /* 0x000e640008001005 */
[----:B-1----:R-:W-:Y:S05]  /*2bc0*/  @P0 BRA `(.L_x_49) ;  /* 0x0000000000080947 */ /* 0x002fea0003800000 */
[----:B------:R-:W1:Y:S02]  /*2bd0*/  SYNCS.PHASECHK.TRANS64.TRYWAIT P0, [UR5+0xc0], R3 ;  /* 0x0000c003ff0075a7 */ /* 0x000e640008001105 */
[----:B-1----:R-:W-:Y:S05]  /*2be0*/  @!P0 BRA `(.L_x_50) ;  /* 0x0000004c007c8947 */ /* 0x002fea0003800000 */
.L_x_49:
[----:B------:R-:W-:-:S04]  /*2bf0*/  UIADD3 UR4, UPT, UPT, UR6, 0x1, URZ ;  /* 0x0000000106047890 */ /* 0x000fc8000fffe0ff */
[----:B------:R-:W-:-:S04]  /*2c00*/  UISETP.NE.AND UP0, UPT, UR4, 0x2, UPT ;  /* 0x000000020400788c */ /* 0x000fc8000bf05270 */
[----:B------:R-:W-:Y:S02]  /*2c10*/  USEL UR7, URZ, 0x1, UP0 ;  /* 0x00000001ff077887 */ /* 0x000fe40008000000 */
[----:B------:R-:W-:-:S04]  /*2c20*/  USEL UR4, UR4, URZ, UP0 ;  /* 0x000000ff04047287 */ /* 0x000fc80008000000 */
[----:B------:R-:W-:Y:S01]  /*2c30*/  ULEA UR4, UR4, UR37, 0x3 ;  /* 0x0000002504047291 */ /* 0x000fe2000f8e18ff */
[----:B-1----:R-:W-:-:S04]  /*2c40*/  LOP3.LUT R3, R12, UR7, RZ, 0x3c, !PT ;  /* 0x000000070c037c12 */ /* 0x002fc8000f8e3cff */
[----:B------:R-:W-:-:S04]  /*2c50*/  SHF.L.U32 R0, R3, 0x1f, RZ ;  /* 0x0000001f03007819 */ /* 0x000fc800000006ff */
[----:B------:R-:W1:Y:S02]  /*2c60*/  SYNCS.PHASECHK.TRANS64 P0, [UR4+0xc0], R0 ;  /* 0x0000c000ff0075a7 */ /* 0x000e640008001004 */
[----:B-1----:R-:W-:Y:S05]  /*2c70*/  @P0 EXIT ;  /* 0x000000000000094d */ /* 0x002fea0003800000 */
[----:B------:R-:W-:Y:S02]  /*2c80*/  SHF.L.U32 R3, R3, 0x1f, RZ ;  /* 0x0000001f03037819 */ /* 0x000fe400000006ff */
[----:B------:R-:W-:-:S07]  /*2c90*/  MOV R0, UR4 ;  /* 0x0000000400007c02 */ /* 0x000fce0008000f00 */
.L_x_51:
[----:B-1----:R1:W2:Y:S02]  /*2ca0*/  SYNCS.PHASECHK.TRANS64.TRYWAIT P0, [R0+URZ+0xc0], R3 ;  /* 0x0000c003000075a7 */ /* 0x0022a400080011ff */
[----:B--2---:R-:W-:Y:S05]  /*2cb0*/  @!P0 NANOSLEEP.SYNCS 0x989680 ;  /* 0x009896800000895d */ /* 0x004fea0003900000 */
[----:B------:R-:W2:Y:S02]  /*2cc0*/  @!P0 SYNCS.PHASECHK.TRANS64 P0, [R0+URZ+0xc0], R3 ;  /* 0x0000c003000085a7 */ /* 0x000ea400080010ff */
[----:B--2---:R-:W-:Y:S05]  /*2cd0*/  @P0 EXIT ;  /* 0x000000000000094d */ /* 0x004fea0003800000 */
[----:B------:R-:W-:Y:S05]  /*2ce0*/  BRA `(.L_x_51) ;  /* 0xfffffffc00ec7947 */ /* 0x000fea000383ffff */
.L_x_44:
[----:B------:R-:W-:-:S09]  /*2cf0*/  UISETP.NE.AND UP1, UPT, UR8, URZ, UPT ;  /* 0x000000ff0800728c */ /* 0x000fd2000bf25270 */
[----:B------:R-:W-:Y:S05]  /*2d00*/  BRA.U UP1, `(.L_x_52) ;  /* 0x0000000d01cc7547 */ /* 0x000fea000b800000 */
[----:B------:R-:W-:Y:S01]  /*2d10*/  UMOV UR4, 0x40 ;  /* 0x0000004000047882 */ /* 0x000fe20000000000 */
[----:B------:R-:W-:Y:S01]  /*2d20*/  NOP ;  /* 0x0000000000007918 */ /* 0x000fe20000000000 */
[----:B------:R-:W-:Y:S01]  /*2d30*/  ULEA UR4, UR37, UR4, 0x18 ;  /* 0x0000000425047291 */ /* 0x000fe2000f8ec0ff */
[----:B------:R-:W-:Y:S02]  /*2d40*/  UMOV UR5, 0x400 ;  /* 0x0000040000057882 */ /* 0x000fe40000000000 */
[----:B------:R-:W-:-:S06]  /*2d50*/  ULEA UR37, UR37, UR5, 0x18 ;  /* 0x0000000525257291 */ /* 0x000fcc000f8ec0ff */
[----:B------:R-:W1:Y:S02]  /*2d60*/  LDS.U8 R0, [UR4+0x1c] ;  /* 0x00001c04ff007984 */ /* 0x000e640008000000 */
[----:B-1----:R-:W-:-:S13]  /*2d70*/  ISETP.NE.AND P0, PT, R0, RZ, PT ;  /* 0x000000ff0000720c */ /* 0x002fda0003f05270 */
[----:B------:R-:W-:Y:S05]  /*2d80*/  @P0 BRA `(.L_x_53) ;  /* 0x0000000000580947 */ /* 0x000fea0003800000 */
[----:B------:R-:W-:-:S13]  /*2d90*/  ELECT P0, URZ, PT ;  /* 0x0000000000ff782f */ /* 0x000fda0003800000 */
[----:B------:R-:W-:Y:S05]  /*2da0*/  @!P0 BRA `(.L_x_54) ;  /* 0x0000000000608947 */ /* 0x000fea0003800000 */
[----:B------:R-:W-:Y:S01]  /*2db0*/  UMOV UR5, 0x10 ;  /* 0x0000001000057882 */ /* 0x000fe20000000000 */
[----:B------:R-:W-:Y:S01]  /*2dc0*/  HFMA2 R0, -RZ, RZ, 0, 5.9604644775390625e-08 ;  /* 0x00000001ff007431 */ /* 0x000fe200000001ff */
[----:B------:R-:W-:-:S03]  /*2dd0*/  MOV R2, 0xffff ;  /* 0x0000ffff00027802 */ /* 0x000fc60000000f00 */
[----:B------:R-:W-:Y:S04]  /*2de0*/  DEPBAR.LE SB1, 0x36 ;  /* 0x00009d800000791a */ /* 0x000fe80000000000 */
[----:B------:R-:W1:Y:S02]  /*2df0*/  UTCATOMSWS.FIND_AND_SET.ALIGN UP0, UR5, UR5 ;  /* 0x00000005000575e3 */ /* 0x000e640008000800 */
[----:B-1----:R-:W-:Y:S01]  /*2e00*/  MOV R3, UR5 ;  /* 0x0000000500037c02 */ /* 0x002fe20008000f00 */
[----:B------:R-:W-:Y:S06]  /*2e10*/  BRA.U UP0, `(.L_x_55) ;  /* 0x0000000100187547 */ /* 0x000fec000b800000 */
.L_x_56:
[----:B------:R-:W-:Y:S05]  /*2e20*/  NANOSLEEP 0x64 ;  /* 0x000000640000795d */ /* 0x000fea0003800000 */
[----:B------:R-:W-:-:S05]  /*2e30*/  UMOV UR5, 0x10 ;  /* 0x0000001000057882 */ /* 0x000fca0000000000 */
[----:B------:R-:W-:Y:S04]  /*2e40*/  DEPBAR.LE SB1, 0x36 ;  /* 0x00009d800000791a */ /* 0x000fe80000000000 */
[----:B------:R-:W1:Y:S02]  /*2e50*/  UTCATOMSWS.FIND_AND_SET.ALIGN UP0, UR5, UR5 ;  /* 0x00000005000575e3 */ /* 0x000e640008000800 */
[----:B-1----:R-:W-:Y:S01]  /*2e60*/  MOV R3, UR5 ;  /* 0x0000000500037c02 */ /* 0x002fe20008000f00 */
[----:B------:R-:W-:Y:S05]  /*2e70*/  BRA.U !UP0, `(.L_x_56) ;  /* 0xfffffffd08e87547 */ /* 0x000fea000b83ffff */
.L_x_55:
[-C--:B------:R-:W-:Y:S02]  /*2e80*/  SHF.L.U32 R2, R2, R3.reuse, RZ ;  /* 0x0000000302027219 */ /* 0x080fe400000006ff */
[----:B------:R-:W-:Y:S01]  /*2e90*/  SHF.L.U32 R0, R0, R3, RZ ;  /* 0x0000000300007219 */ /* 0x000fe200000006ff */
[----:B------:R-:W-:Y:S02]  /*2ea0*/  IMAD.SHL.U32 R3, R3, 0x20, RZ ;  /* 0x0000002003037824 */ /* 0x000fe400078e00ff */
[----:B------:R1:W-:Y:S04]  /*2eb0*/  ATOMS.OR RZ, [UR4+0x14], R2 ;  /* 0x00001402ffff798c */ /* 0x0003e8000b000004 */
[----:B------:R1:W-:Y:S04]  /*2ec0*/  ATOMS.OR RZ, [UR4+0x18], R0 ;  /* 0x00001800ffff798c */ /* 0x0003e8000b000004 */
[----:B------:R1:W-:Y:S01]  /*2ed0*/  STS [UR37+0x160], R3 ;  /* 0x00016003ff007988 */ /* 0x0003e20008000825 */
[----:B------:R-:W-:Y:S05]  /*2ee0*/  BRA `(.L_x_54) ;  /* 0x0000000000107947 */ /* 0x000fea0003800000 */
.L_x_53:
[----:B------:R-:W-:Y:S02]  /*2ef0*/  MOV R0, 0xffffffff ;  /* 0xffffffff00007802 */ /* 0x000fe40000000f00 */
[----:B------:R-:W-:-:S03]  /*2f00*/  MOV R2, 0x2f30 ;  /* 0x00002f3000027802 */ /* 0x000fc60000000f00 */
[----:B------:R1:W-:Y:S04]  /*2f10*/  STS [UR37+0x160], R0 ;  /* 0x00016000ff007988 */ /* 0x0003e80008000825 */
[----:B-1-3-5:R-:W-:Y:S05]  /*2f20*/  CALL.REL.NOINC `($__internal_1_$__cuda_sm10x_tcgen05_guardrail_trap_phase_invalid_during_alloc) ;  /* 0x0000005000387944 */ /* 0x02afea0003c00000 */
.L_x_54:
[----:B------:R-:W-:Y:S05]  /*2f30*/  WARPSYNC.ALL ;  /* 0x0000000000007948 */ /* 0x000fea0003800000 */
[----:B------:R-:W2:Y:S01]  /*2f40*/  S2UR UR5, SR_CgaCtaId ;  /* 0x00000000000579c3 */ /* 0x000ea20000008800 */
[----:B------:R-:W-:Y:S01]  /*2f50*/  UMOV UR4, 0x400 ;  /* 0x0000040000047882 */ /* 0x000fe20000000000 */
[----:B------:R-:W-:-:S06]  /*2f60*/  NOP ;  /* 0x0000000000007918 */ /* 0x000fcc0000000000 */
[----:B------:R-:W-:Y:S06]  /*2f70*/  BAR.ARV 0x6, 0xa0 ;  /* 0x0182800000007b1d */ /* 0x000fec0000002000 */
[----:B------:R-:W4:Y:S01]  /*2f80*/  LDCU UR7, c[0x0][0x38c] ;  /* 0x00007180ff0777ac */ /* 0x000f220008000800 */
[----:B------:R-:W-:Y:S01]  /*2f90*/  IMAD.MOV.U32 R11, RZ, RZ, 0x1 ;  /* 0x00000001ff0b7424 */ /* 0x000fe200078e00ff */
[----:B------:R-:W-:Y:S01]  /*2fa0*/  CS2R R8, SRZ ;  /* 0x0000000000087805 */ /* 0x000fe2000001ff00 */
[----:B------:R-:W-:Y:S01]  /*2fb0*/  IMAD.MOV.U32 R10, RZ, RZ, RZ ;  /* 0x000000ffff0a7224 */ /* 0x000fe200078e00ff */
[----:B------:R-:W3:Y:S01]  /*2fc0*/  LDCU UR6, c[0x0][0x38c] ;  /* 0x00007180ff0677ac */ /* 0x000ee20008000800 */
[----:B------:R-:W-:Y:S01]  /*2fd0*/  UMOV UR15, URZ ;  /* 0x000000ff000f7c82 */ /* 0x000fe20008000000 */
[----:B------:R-:W-:Y:S01]  /*2fe0*/  UMOV UR14, URZ ;  /* 0x000000ff000e7c82 */ /* 0x000fe20008000000 */
[----:B--2---:R-:W-:Y:S01]  /*2ff0*/  ULEA UR5, UR5, UR4, 0x18 ;  /* 0x0000000405057291 */ /* 0x004fe2000f8ec0ff */
[----:B------:R-:W-:Y:S01]  /*3000*/  UMOV UR24, 0x0 ;  /* 0x0000000000187882 */ /* 0x000fe20000000000 */
[----:B------:R-:W-:-:S02]  /*3010*/  UMOV UR25, 0x42004a0 ;  /* 0x042004a000197882 */ /* 0x000fc40000000000 */
[----:B------:R-:W-:Y:S02]  /*3020*/  UIADD3 UR10, UPT, UPT, UR5, 0x4400, URZ ;  /* 0x00004400050a7890 */ /* 0x000fe4000fffe0ff */
[----:B------:R-:W-:Y:S02]  /*3030*/  UIADD3 UR11, UPT, UPT, UR5, 0x14400, URZ ;  /* 0x00014400050b7890 */ /* 0x000fe4000fffe0ff */
[----:B----4-:R-:W-:Y:S01]  /*3040*/  UIADD3 UR7, UPT, UPT, UR7, 0x7f, URZ ;  /* 0x0000007f07077890 */ /* 0x010fe2000fffe0ff */
[----:B-1----:R-:W1:Y:S01]  /*3050*/  LDS R0, [UR5+0x160] ;  /* 0x00016005ff007984 */ /* 0x002e620008000800 */
[----:B------:R-:W-:Y:S02]  /*3060*/  USHF.R.U32.HI UR10, URZ, 0x4, UR10 ;  /* 0x00000004ff0a7899 */ /* 0x000fe4000801160a */
[----:B------:R-:W-:Y:S02]  /*3070*/  USHF.R.S32.HI UR4, URZ, 0x1f, UR7 ;  /* 0x0000001fff047899 */ /* 0x000fe40008011407 */
[----:B------:R-:W-:-:S02]  /*3080*/  USHF.R.U32.HI UR11, URZ, 0x4, UR11 ;  /* 0x00000004ff0b7899 */ /* 0x000fc4000801160b */
[----:B------:R-:W-:Y:S02]  /*3090*/  ULEA.HI UR4, UR4, UR7, URZ, 0x7 ;  /* 0x0000000704047291 */ /* 0x000fe4000f8f38ff */
[----:B------:R-:W-:Y:S02]  /*30a0*/  ULOP3.LUT UR10, UR10, 0x3fff, URZ, 0xc0, !UPT ;  /* 0x00003fff0a0a7892 */ /* 0x000fe4000f8ec0ff */
[----:B------:R-:W-:Y:S02]  /*30b0*/  USHF.R.S32.HI UR4, URZ, 0x7, UR4 ;  /* 0x00000007ff047899 */ /* 0x000fe40008011404 */
[----:B------:R-:W-:Y:S02]  /*30c0*/  ULOP3.LUT UR11, UR11, 0x3fff, URZ, 0xc0, !UPT ;  /* 0x00003fff0b0b7892 */ /* 0x000fe4000f8ec0ff */
[----:B------:R-:W-:Y:S01]  /*30d0*/  UISETP.LT.AND UP0, UPT, UR4, 0x1, UPT ;  /* 0x000000010400788c */ /* 0x000fe2000bf01270 */
[----:B------:R-:W-:Y:S01]  /*30e0*/  UMOV UR22, 0x0 ;  /* 0x0000000000167882 */ /* 0x000fe20000000000 */
[----:B------:R-:W-:-:S02]  /*30f0*/  UMOV UR23, 0x42004a0 ;  /* 0x042004a000177882 */ /* 0x000fc40000000000 */
[----:B------:R-:W-:Y:S02]  /*3100*/  USEL UR9, UR4, 0x1, !UP0 ;  /* 0x0000000104097887 */ /* 0x000fe4000c000000 */
[----:B------:R-:W-:Y:S02]  /*3110*/  ULOP3.LUT UR10, UR10, 0x10000, URZ, 0xfc, !UPT ;  /* 0x000100000a0a7892 */ /* 0x000fe4000f8efcff */
[----:B------:R-:W-:Y:S02]  /*3120*/  ULOP3.LUT UR11, UR11, 0x10000, URZ, 0xfc, !UPT ;  /* 0x000100000b0b7892 */ /* 0x000fe4000f8efcff */
[----:B------:R-:W-:Y:S02]  /*3130*/  UIADD3 UR9, UPT, UPT, -UR9, URZ, URZ ;  /* 0x000000ff09097290 */ /* 0x000fe4000fffe1ff */
[----:B---3--:R-:W-:Y:S01]  /*3140*/  UISETP.GE.AND UP3, UPT, UR6, 0x1, UPT ;  /* 0x000000010600788c */ /* 0x008fe2000bf66270 */
[----:B------:R-:W-:Y:S01]  /*3150*/  UMOV UR20, 0x0 ;  /* 0x0000000000147882 */ /* 0x000fe20000000000 */
[----:B------:R-:W-:Y:S01]  /*3160*/  UMOV UR21, 0x42004a0 ;  /* 0x042004a000157882 */ /* 0x000fe20000000000 */
[----:B------:R-:W-:Y:S01]  /*3170*/  UMOV UR18, 0x0 ;  /* 0x0000000000127882 */ /* 0x000fe20000000000 */
[----:B------:R-:W-:Y:S01]  /*3180*/  UMOV UR19, 0x42004a0 ;  /* 0x042004a000137882 */ /* 0x000fe20000000000 */
[----:B-1----:R-:W-:-:S15]  /*3190*/  R2UR UR16, R0 ;  /* 0x00000000001072ca */ /* 0x002fde00000e0000 */
.L_x_63:
[----:B------:R-:W-:Y:S02]  /*31a0*/  LEA R0, R10, UR5, 0x3 ;  /* 0x000000050a007c11 */ /* 0x000fe4000f8e18ff */
[----:B------:R-:W-:Y:S02]  /*31b0*/  SHF.L.U32 R5, R9, 0x1f, RZ ;  /* 0x0000001f09057819 */ /* 0x000fe400000006ff */
[----:B------:R-:W-:Y:S01]  /*31c0*/  PLOP3.LUT P0, PT, PT, PT, UP3, 0x80, 0x8 ;  /* 0x000000000008781c */ /* 0x000fe20003f0f038 */
[----:B------:R-:W-:Y:S01]  /*31d0*/  VIADD R3, R0, 0xc0 ;  /* 0x000000c000037836 */ /* 0x000fe20000000000 */
[----:B-1----:R-:W1:Y:S02]  /*31e0*/  SYNCS.PHASECHK.TRANS64.TRYWAIT P1, [R0+URZ+0xb0], R5 ;  /* 0x0000b005000075a7 */ /* 0x002e6400080211ff */
[----:B-1-3--:R-:W-:Y:S09]  /*31f0*/  @!P1 BRA `(.L_x_57) ;  /* 0x0000004800109947 */ /* 0x00aff20003800000 */
.L_x_132:
[----:B------:R-:W-:Y:S01]  /*3200*/  LEA R4, R10, UR5, 0x4 ;  /* 0x000000050a047c11 */ /* 0x000fe2000f8e20ff */
[----:B------:R-:W-:Y:S01]  /*3210*/  @UP3 ULEA UR6, UR14, UR5, 0x3 ;  /* 0x000000050e063291 */ /* 0x000fe2000f8e18ff */
[----:B------:R-:W-:Y:S01]  /*3220*/  PLOP3.LUT P2, PT, PT, PT, PT, 0x80, 0x8 ;  /* 0x000000000008781c */ /* 0x000fe20003f4f070 */
[----:B------:R-:W-:Y:S01]  /*3230*/  ULEA UR7, UR15, UR5, 0x3 ;  /* 0x000000050f077291 */ /* 0x000fe2000f8e18ff */
[----:B------:R-:W-:Y:S02]  /*3240*/  PRMT R3, RZ, 0x654, R3 ;  /* 0x00000654ff037816 */ /* 0x000fe40000000003 */
[----:B-1----:R-:W1:Y:S01]  /*3250*/  LDS.128 R4, [R4+0x140] ;  /* 0x0001400004047984 */ /* 0x002e620000000c00 */
[----:B------:R-:W-:Y:S02]  /*3260*/  @P0 SHF.L.U32 R2, R8, 0x1f, RZ ;  /* 0x0000001f08020819 */ /* 0x000fe400000006ff */
[----:B------:R-:W-:Y:S01]  /*3270*/  SHF.L.U32 R0, R11, 0x1f, RZ ;  /* 0x0000001f0b007819 */ /* 0x000fe200000006ff */
[----:B------:R-:W-:Y:S01]  /*3280*/  @!PT LDS RZ, [RZ] ;  /* 0x00000000fffff984 */ /* 0x000fe20000000800 */
[----:B------:R-:W-:Y:S01]  /*3290*/  @!PT LDS RZ, [RZ] ;  /* 0x00000000fffff984 */ /* 0x000fe20000000800 */
[----:B------:R-:W-:Y:S01]  /*32a0*/  @!PT LDS RZ, [RZ] ;  /* 0x00000000fffff984 */ /* 0x000fe20000000800 */
[----:B------:R-:W-:Y:S01]  /*32b0*/  @!PT LDS RZ, [RZ] ;  /* 0x00000000fffff984 */ /* 0x000fe20000000800 */
[----:B------:R2:W-:Y:S06]  /*32c0*/  MEMBAR.ALL.CTA ;  /* 0x0000000000007992 */ /* 0x0005ec0000008000 */
[----:B--2---:R-:W2:Y:S02]  /*32d0*/  FENCE.VIEW.ASYNC.S ;  /* 0x00000000000073c6 */ /* 0x004ea40000000000 */
[----:B--2---:R2:W-:Y:S01]  /*32e0*/  SYNCS.ARRIVE.TRANS64.RED.A1T0 RZ, [R3+URZ], RZ ;  /* 0x000000ff03ff79a7 */ /* 0x0045e200081004ff */
[----:B------:R2:W3:Y:S01]  /*32f0*/  @P0 SYNCS.PHASECHK.TRANS64.TRYWAIT P2, [UR6], R2 ;  /* 0x00000002ff0005a7 */ /* 0x0004e20008041106 */
[----:B------:R-:W-:Y:S01]  /*3300*/  ULEA.HI UR6, UR15, UR15, URZ, 0x1 ;  /* 0x0000000f0f067291 */ /* 0x000fe2000f8f08ff */
[----:B-1----:R-:W-:-:S03]  /*3310*/  LOP3.LUT P1, RZ, R6, 0x1, RZ, 0xc0, !PT ;  /* 0x0000000106ff7812 */ /* 0x002fc6000782c0ff */
[----:B------:R-:W-:Y:S02]  /*3320*/  USHF.L.U32 UR8, UR6, 0x6, URZ ;  /* 0x0000000606087899 */ /* 0x000fe400080006ff */
[----:B------:R-:W-:Y:S02]  /*3330*/  ULOP3.LUT UR6, UR6, 0xffe, URZ, 0xc0, !UPT ;  /* 0x00000ffe06067892 */ /* 0x000fe4000f8ec0ff */
[----:B------:R-:W-:Y:S02]  /*3340*/  ULOP3.LUT UR8, UR8, 0xffffff80, URZ, 0xc0, !UPT ;  /* 0xffffff8008087892 */ /* 0x000fe4000f8ec0ff */
[----:B------:R-:W-:Y:S02]  /*3350*/  UIADD3 UR6, UPT, UPT, -UR6, UR15, URZ ;  /* 0x0000000f06067290 */ /* 0x000fe4000fffe1ff */
[----:B------:R-:W-:Y:S01]  /*3360*/  UIADD3 UR8, UPT, UPT, UR16, UR8, URZ ;  /* 0x0000000810087290 */ /* 0x000fe2000fffe0ff */
[----:B------:R-:W1:Y:S03]  /*3370*/  SYNCS.PHASECHK.TRANS64.TRYWAIT P0, [UR7+0xf0], R0 ;  /* 0x0000f000ff0075a7 */ /* 0x000e660008001107 */
[----:B------:R-:W-:Y:S01]  /*3380*/  ULEA UR8, UR6, UR8, 0x14 ;  /* 0x0000000806087291 */ /* 0x000fe2000f8ea0ff */
[----:B-123--:R-:W-:Y:S11]  /*3390*/  @!P0 BRA `(.L_x_58) ;  /* 0x0000004400bc8947 */ /* 0x00eff60003800000 */
.L_x_134:
[----:B------:R-:W-:Y:S01]  /*33a0*/  IADD3 R10, PT, PT, R10, 0x1, RZ ;  /* 0x000000010a0a7810 */ /* 0x000fe20007ffe0ff */
[----:B------:R-:W-:Y:S06]  /*33b0*/  BRA.U !UP3, `(.L_x_59) ;  /* 0x000000010bc07547 */ /* 0x000fec000b800000 */
[----:B------:R-:W-:Y:S01]  /*33c0*/  UPLOP3.LUT UP4, UPT, UPT, UPT, UPT, 0x40, 0x4 ;  /* 0x000000000004789c */ /* 0x000fe20003f8e870 */
[----:B------:R-:W-:Y:S01]  /*33d0*/  UMOV UR13, UR9 ;  /* 0x00000009000d7c82 */ /* 0x000fe20008000000 */
[----:B------:R-:W-:Y:S01]  /*33e0*/  UMOV UR12, UR4 ;  /* 0x00000004000c7c82 */ /* 0x000fe20008000000 */
[----:B------:R-:W-:-:S08]  /*33f0*/  UMOV UR17, UR14 ;  /* 0x0000000e00117c82 */ /* 0x000fd00008000000 */
.L_x_62:
[----:B------:R-:W-:Y:S02]  /*3400*/  UIADD3 UR13, UPT, UPT, UR13, 0x1, URZ ;  /* 0x000000010d0d7890 */ /* 0x000fe4000fffe0ff */
[----:B--2---:R-:W-:Y:S02]  /*3410*/  ULEA UR6, UR17, UR5, 0x3 ;  /* 0x0000000511067291 */ /* 0x004fe4000f8e18ff */
[----:B------:R-:W-:Y:S01]  /*3420*/  UISETP.NE.AND UP0, UPT, UR13, URZ, UPT ;  /* 0x000000ff0d00728c */ /* 0x000fe2000bf05270 */
[----:B---3--:R-:W-:Y:S10]  /*3430*/  @P2 BRA `(.L_x_60) ;  /* 0x00000000000c2947 */ /* 0x008ff40003800000 */
[----:B-1----:R-:W-:Y:S04]  /*3440*/  SHF.L.U32 R3, R8, 0x1f, RZ ;  /* 0x0000001f08037819 */ /* 0x002fe800000006ff */
[----:B------:R-:W1:Y:S02]  /*3450*/  SYNCS.PHASECHK.TRANS64.TRYWAIT P0, [UR6], R3 ;  /* 0x00000003ff0075a7 */ /* 0x000e640008001106 */
[----:B-1----:R-:W-:Y:S05]  /*3460*/  @!P0 BRA `(.L_x_61) ;  /* 0x0000004400a08947 */ /* 0x002fea0003800000 */
.L_x_60:
[----:B------:R-:W-:Y:S01]  /*3470*/  UISETP.NE.AND UP1, UPT, UR12, 0x1, UPT ;  /* 0x000000010c00788c */ /* 0x000fe2000bf25270 */
[----:B------:R-:W-:Y:S01]  /*3480*/  PLOP3.LUT P2, PT, PT, PT, PT, 0x80, 0x8 ;  /* 0x000000000008781c */ /* 0x000fe20003f4f070 */
[----:B------:R-:W-:Y:S02]  /*3490*/  UIADD3 UR14, UPT, UPT, UR17, 0x1, URZ ;  /* 0x00000001110e7890 */ /* 0x000fe4000fffe0ff */
[----:B------:R-:W-:Y:S02]  /*34a0*/  ULEA UR28, UR17, UR11, 0xa ;  /* 0x0000000b111c7291 */ /* 0x000fe4000f8e50ff */
[----:B------:R-:W-:Y:S01]  /*34b0*/  UISETP.NE.AND UP2, UPT, UR14, 0x8, UPT ;  /* 0x000000080e00788c */ /* 0x000fe2000bf45270 */
[----:B------:R-:W-:Y:S01]  /*34c0*/  PLOP3.LUT P0, PT, PT, PT, UP1, 0x80, 0x8 ;  /* 0x000000000008781c */ /* 0x000fe20003f0f018 */
[----:B------:R-:W-:Y:S02]  /*34d0*/  UIADD3 UR40, UPT, UPT, UR28, 0x2, URZ ;  /* 0x000000021c287890 */ /* 0x000fe4000fffe0ff */
[----:B------:R-:W-:Y:S02]  /*34e0*/  USEL UR27, URZ, 0x1, UP2 ;  /* 0x00000001ff1b7887 */ /* 0x000fe40009000000 */
[----:B------:R-:W-:Y:S02]  /*34f0*/  USEL UR14, UR14, URZ, UP2 ;  /* 0x000000ff0e0e7287 */ /* 0x000fe40009000000 */
[----:B------:R-:W-:Y:S02]  /*3500*/  UIADD3 UR36, UPT, UPT, UR28, 0x4, URZ ;  /* 0x000000041c247890 */ /* 0x000fe4000fffe0ff */
[----:B------:R-:W-:Y:S01]  /*3510*/  @UP1 ULEA UR26, UR14, UR5, 0x3 ;  /* 0x000000050e1a1291 */ /* 0x000fe2000f8e18ff */
[----:B------:R-:W-:Y:S01]  /*3520*/  LOP3.LUT R8, R8, UR27, RZ, 0x3c, !PT ;  /* 0x0000001b08087c12 */ /* 0x000fe2000f8e3cff */
[----:B------:R-:W-:Y:S02]  /*3530*/  UIADD3 UR32, UPT, UPT, UR28, 0x6, URZ ;  /* 0x000000061c207890 */ /* 0x000fe4000fffe0ff */
[----:B------:R-:W-:Y:S01]  /*3540*/  UIADD3 UR6, UPT, UPT, UR6, 0x40, URZ ;  /* 0x0000004006067890 */ /* 0x000fe2000fffe0ff */
[----:B-1----:R-:W-:Y:S01]  /*3550*/  @P0 SHF.L.U32 R0, R8, 0x1f, RZ ;  /* 0x0000001f08000819 */ /* 0x002fe200000006ff */
[----:B------:R-:W-:Y:S01]  /*3560*/  UIADD3 UR12, UPT, UPT, UR12, -0x1, URZ ;  /* 0xffffffff0c0c7890 */ /* 0x000fe2000fffe0ff */
[----:B------:R-:W-:Y:S02]  /*3570*/  UMOV UR29, 0x40004040 ;  /* 0x40004040001d7882 */ /* 0x000fe40000000000 */
[----:B------:R2:W3:Y:S01]  /*3580*/  @P0 SYNCS.PHASECHK.TRANS64.TRYWAIT P2, [UR26], R0 ;  /* 0x00000000ff0005a7 */ /* 0x0004e2000804111a */
[----:B------:R-:W-:Y:S01]  /*3590*/  ULEA UR26, UR17, UR10, 0x9 ;  /* 0x0000000a111a7291 */ /* 0x000fe2000f8e48ff */
[----:B------:R-:W-:Y:S01]  /*35a0*/  UMOV UR27, 0x40004040 ;  /* 0x40004040001b7882 */ /* 0x000fe20000000000 */
[----:B------:R-:W-:Y:S02]  /*35b0*/  UMOV UR41, 0x40004040 ;  /* 0x4000404000297882 */ /* 0x000fe40000000000 */
[----:B------:R-:W-:Y:S02]  /*35c0*/  UIADD3 UR38, UPT, UPT, UR26, 0x2, URZ ;  /* 0x000000021a267890 */ /* 0x000fe4000fffe0ff */
[----:B------:R-:W-:Y:S02]  /*35d0*/  UIADD3 UR34, UPT, UPT, UR26, 0x4, URZ ;  /* 0x000000041a227890 */ /* 0x000fe4000fffe0ff */
[----:B------:R-:W-:Y:S01]  /*35e0*/  UIADD3 UR30, UPT, UPT, UR26, 0x6, URZ ;  /* 0x000000061a1e7890 */ /* 0x000fe2000fffe0ff */
[----:B------:R2:W-:Y:S01]  /*35f0*/  UTCIMMA gdesc[UR26], gdesc[UR28], tmem[UR8], tmem[UR24], idesc[UR25], UP4 ;  /* 0x00ff181c1a0075ea */ /* 0x0005e2000a000108 */
[----:B------:R-:W-:Y:S01]  /*3600*/  UPLOP3.LUT UP4, UPT, UPT, UPT, UPT, 0x80, 0x8 ;  /* 0x000000000008789c */ /* 0x000fe20003f8f070 */
[----:B------:R-:W-:Y:S01]  /*3610*/  UMOV UR39, 0x40004040 ;  /* 0x4000404000277882 */ /* 0x000fe20000000000 */
[----:B------:R-:W-:Y:S01]  /*3620*/  UMOV UR37, 0x40004040 ;  /* 0x4000404000257882 */ /* 0x000fe20000000000 */
[----:B------:R2:W-:Y:S01]  /*3630*/  UTCIMMA gdesc[UR38], gdesc[UR40], tmem[UR8], tmem[UR22], idesc[UR23], UPT ;  /* 0x00ff1628260075ea */ /* 0x0005e2000b800108 */
[----:B------:R-:W-:Y:S01]  /*3640*/  UMOV UR35, 0x40004040 ;  /* 0x4000404000237882 */ /* 0x000fe20000000000 */
[----:B------:R-:W-:Y:S01]  /*3650*/  UMOV UR33, 0x40004040 ;  /* 0x4000404000217882 */ /* 0x000fe20000000000 */
[----:B------:R-:W-:Y:S01]  /*3660*/  UMOV UR31, 0x40004040 ;  /* 0x40004040001f7882 */ /* 0x000fe20000000000 */
[----:B------:R2:W-:Y:S01]  /*3670*/  UTCIMMA gdesc[UR34], gdesc[UR36], tmem[UR8], tmem[UR20], idesc[UR21], UPT ;  /* 0x00ff1424220075ea */ /* 0x0005e2000b800108 */
[----:B------:R2:W-:Y:S01]  /*3680*/  UTCIMMA gdesc[UR30], gdesc[UR32], tmem[UR8], tmem[UR18], idesc[UR19], UPT ;  /* 0x00ff12201e0075ea */ /* 0x0005e2000b800108 */
[----:B------:R2:W-:Y:S01]  /*3690*/  UTCBAR [UR6], URZ ;  /* 0x000000ff060073e9 */ /* 0x0005e200080000ff */
[----:B------:R-:W-:Y:S01]  /*36a0*/  UMOV UR17, UR14 ;  /* 0x0000000e00117c82 */ /* 0x000fe20008000000 */
[----:B------:R-:W-:Y:S05]  /*36b0*/  BRA.U UP0, `(.L_x_62) ;  /* 0xfffffffd00507547 */ /* 0x000fea000b83ffff */
.L_x_59:
[----:B------:R-:W-:Y:S01]  /*36c0*/  UIADD3 UR15, UPT, UPT, UR15, 0x1, URZ ;  /* 0x000000010f0f7890 */ /* 0x000fe2000fffe0ff */
[C---:B------:R-:W-:Y:S01]  /*36d0*/  ISETP.NE.AND P0, PT, R10.reuse, 0x2, PT ;  /* 0x000000020a00780c */ /* 0x040fe20003f05270 */
[----:B------:R-:W-:Y:S02]  /*36e0*/  UIADD3 UR7, UPT, UPT, UR7, 0xd0, URZ ;  /* 0x000000d007077890 */ /* 0x000fe4000fffe0ff */
[----:B------:R-:W-:Y:S01]  /*36f0*/  UISETP.NE.AND UP0, UPT, UR15, 0x4, UPT ;  /* 0x000000040f00788c */ /* 0x000fe2000bf05270 */
[----:B-12---:R-:W-:Y:S02]  /*3700*/  SEL R0, RZ, 0x1, P0 ;  /* 0x00000001ff007807 */ /* 0x006fe40000000000 */
[----:B------:R-:W-:Y:S01]  /*3710*/  SEL R10, R10, RZ, P0 ;  /* 0x000000ff0a0a7207 */ /* 0x000fe20000000000 */
[----:B------:R-:W-:Y:S01]  /*3720*/  USEL UR6, URZ, 0x1, UP0 ;  /* 0x00000001ff067887 */ /* 0x000fe20008000000 */
[----:B------:R-:W-:Y:S01]  /*3730*/  LOP3.LUT R9, R9, R0, RZ, 0x3c, !PT ;  /* 0x0000000009097212 */ /* 0x000fe200078e3cff */
[----:B------:R-:W-:Y:S01]  /*3740*/  USEL UR15, UR15, URZ, UP0 ;  /* 0x000000ff0f0f7287 */ /* 0x000fe20008000000 */
[----:B------:R1:W-:Y:S03]  /*3750*/  UTCBAR [UR7], URZ ;  /* 0x000000ff070073e9 */ /* 0x0003e600080000ff */
[----:B------:R-:W-:Y:S01]  /*3760*/  LOP3.LUT R11, R11, UR6, RZ, 0x3c, !PT ;  /* 0x000000060b0b7c12 */ /* 0x000fe2000f8e3cff */
[----:B------:R-:W-:Y:S07]  /*3770*/  @P1 BRA `(.L_x_63) ;  /* 0xfffffff800881947 */ /* 0x000fee000383ffff */
[----:B------:R-:W2:Y:S01]  /*3780*/  S2UR UR4, SR_CgaCtaId ;  /* 0x00000000000479c3 */ /* 0x000ea20000008800 */
[----:B------:R-:W-:Y:S01]  /*3790*/  ELECT P0, URZ, PT ;  /* 0x0000000000ff782f */ /* 0x000fe20003800000 */
[----:B------:R-:W-:Y:S01]  /*37a0*/  IMAD.MOV.U32 R0, RZ, RZ, 0x1 ;  /* 0x00000001ff007424 */ /* 0x000fe200078e00ff */
[----:B------:R-:W-:Y:S01]  /*37b0*/  UIADD3 UR5, UPT, UPT, UR5, 0xf0, URZ ;  /* 0x000000f005057890 */ /* 0x000fe2000fffe0ff */
[----:B------:R-:W-:Y:S01]  /*37c0*/  SHF.L.U32 R3, R11, 0x1f, RZ ;  /* 0x0000001f0b037819 */ /* 0x000fe200000006ff */
[----:B------:R-:W-:-:S03]  /*37d0*/  UMOV UR6, 0x40 ;  /* 0x0000004000067882 */ /* 0x000fc60000000000 */
[----:B------:R-:W-:Y:S01]  /*37e0*/  UVIRTCOUNT.DEALLOC.SMPOOL 0x80 ;  /* 0x000000800000784c */ /* 0x000fe20000000000 */
[----:B--2---:R-:W-:Y:S02]  /*37f0*/  ULEA UR4, UR4, UR6, 0x18 ;  /* 0x0000000604047291 */ /* 0x004fe4000f8ec0ff */
[----:B------:R-:W-:-:S07]  /*3800*/  ULEA UR6, UR15, UR5, 0x3 ;  /* 0x000000050f067291 */ /* 0x000fce000f8e18ff */
[----:B------:R2:W-:Y:S02]  /*3810*/  @P0 STS.U8 [UR4+0x1c], R0 ;  /* 0x00001c00ff000988 */ /* 0x0005e40008000004 */
[----:B------:R-:W4:Y:S02]  /*3820*/  SYNCS.PHASECHK.TRANS64.TRYWAIT P0, [UR6], R3 ;  /* 0x00000003ff0075a7 */ /* 0x000f240008001106 */
[----:B--2-4-:R-:W-:Y:S05]  /*3830*/  @!P0 BRA `(.L_x_64) ;  /* 0x0000004000c48947 */ /* 0x014fea0003800000 */
.L_x_137:
[----:B-1----:R-:W-:-:S04]  /*3840*/  UIADD3 UR7, UPT, UPT, UR15, 0x1, URZ ;  /* 0x000000010f077890 */ /* 0x002fc8000fffe0ff */
[----:B------:R-:W-:-:S04]  /*3850*/  UISETP.NE.AND UP0, UPT, UR7, 0x4, UPT ;  /* 0x000000040700788c */ /* 0x000fc8000bf05270 */
[----:B------:R-:W-:Y:S02]  /*3860*/  USEL UR8, URZ, 0x1, UP0 ;  /* 0x00000001ff087887 */ /* 0x000fe40008000000 */
[----:B------:R-:W-:-:S04]  /*3870*/  USEL UR7, UR7, URZ, UP0 ;  /* 0x000000ff07077287 */ /* 0x000fc80008000000 */
[----:B------:R-:W-:Y:S01]  /*3880*/  ULEA UR6, UR7, UR5, 0x3 ;  /* 0x0000000507067291 */ /* 0x000fe2000f8e18ff */
[----:B------:R-:W-:-:S04]  /*3890*/  LOP3.LUT R2, R11, UR8, RZ, 0x3c, !PT ;  /* 0x000000080b027c12 */ /* 0x000fc8000f8e3cff */
[----:B--2---:R-:W-:-:S04]  /*38a0*/  SHF.L.U32 R3, R2, 0x1f, RZ ;  /* 0x0000001f02037819 */ /* 0x004fc800000006ff */
[----:B------:R-:W1:Y:S02]  /*38b0*/  SYNCS.PHASECHK.TRANS64.TRYWAIT P0, [UR6], R3 ;  /* 0x00000003ff0075a7 */ /* 0x000e640008001106 */
[----:B-1----:R-:W-:Y:S05]  /*38c0*/  @!P0 BRA `(.L_x_65) ;  /* 0x0000004000b88947 */ /* 0x002fea0003800000 */
.L_x_139:
        /* <DEDUP_REMOVED lines=9> */
.L_x_141:
[----:B------:R-:W-:-:S04]  /*3960*/  UIADD3 UR7, UPT, UPT, UR7, 0x1, URZ ;  /* 0x0000000107077890 */ /* 0x000fc8000fffe0ff */
[----:B------:R-:W-:-:S04]  /*3970*/  UISETP.NE.AND UP0, UPT, UR7, 0x4, UPT ;  /* 0x000000040700788c */ /* 0x000fc8000bf05270 */
[----:B------:R-:W-:Y:S02]  /*3980*/  USEL UR6, URZ, 0x1, UP0 ;  /* 0x00000001ff067887 */ /* 0x000fe40008000000 */
[----:B------:R-:W-:-:S04]  /*3990*/  USEL UR7, UR7, URZ, UP0 ;  /* 0x000000ff07077287 */ /* 0x000fc80008000000 */
[----:B------:R-:W-:Y:S01]  /*39a0*/  ULEA UR7, UR7, UR5, 0x3 ;  /* 0x0000000507077291 */ /* 0x000fe2000f8e18ff */
[----:B-1----:R-:W-:-:S04]  /*39b0*/  LOP3.LUT R3, R2, UR6, RZ, 0x3c, !PT ;  /* 0x0000000602037c12 */ /* 0x002fc8000f8e3cff */
[----:B------:R-:W-:-:S04]  /*39c0*/  SHF.L.U32 R3, R3, 0x1f, RZ ;  /* 0x0000001f03037819 */ /* 0x000fc800000006ff */
[----:B------:R-:W1:Y:S02]  /*39d0*/  SYNCS.PHASECHK.TRANS64.TRYWAIT P0, [UR7], R3 ;  /* 0x00000003ff0075a7 */ /* 0x000e640008001107 */
[----:B-1----:R-:W-:Y:S05]  /*39e0*/  @!P0 BRA `(.L_x_67) ;  /* 0x0000004000a08947 */ /* 0x002fea0003800000 */
.L_x_143:
[----:B------:R-:W-:Y:S01]  /*39f0*/  NOP ;  /* 0x0000000000007918 */ /* 0x000fe20000000000 */
[----:B-1----:R-:W1:Y:S01]  /*3a00*/  LDS R0, [UR4+0x14] ;  /* 0x00001404ff007984 */ /* 0x002e620008000800 */
[----:B------:R-:W-:Y:S01]  /*3a10*/  ULOP3.LUT UR6, UR16, 0xffff, URZ, 0xc0, !UPT ;  /* 0x0000ffff10067892 */ /* 0x000fe2000f8ec0ff */
[----:B------:R-:W-:Y:S01]  /*3a20*/  UMOV UR8, 0xffff ;  /* 0x0000ffff00087882 */ /* 0x000fe20000000000 */
[----:B------:R-:W-:Y:S02]  /*3a30*/  UMOV UR5, 0x1 ;  /* 0x0000000100057882 */ /* 0x000fe40000000000 */
[----:B------:R-:W-:-:S04]  /*3a40*/  USHF.R.U32.HI UR6, URZ, 0x5, UR6 ;  /* 0x00000005ff067899 */ /* 0x000fc80008011606 */
[----:B------:R-:W-:Y:S02]  /*3a50*/  USHF.L.U32 UR8, UR8, UR6, URZ ;  /* 0x0000000608087299 */ /* 0x000fe400080006ff */
[----:B------:R-:W-:-:S04]  /*3a60*/  USHF.L.U32 UR5, UR5, UR6, URZ ;  /* 0x0000000605057299 */ /* 0x000fc800080006ff */
[----:B-1----:R-:W-:-:S04]  /*3a70*/  LOP3.LUT R0, R0, UR8, RZ, 0xc0, !PT ;  /* 0x0000000800007c12 */ /* 0x002fc8000f8ec0ff */
[----:B------:R-:W-:-:S13]  /*3a80*/  ISETP.NE.AND P0, PT, R0, UR8, PT ;  /* 0x0000000800007c0c */ /* 0x000fda000bf05270 */
[----:B------:R-:W-:Y:S05]  /*3a90*/  @P0 BRA `(.L_x_68) ;  /* 0x0000000000580947 */ /* 0x000fea0003800000 */
[----:B------:R-:W1:Y:S02]  /*3aa0*/  LDS R0, [UR4+0x18] ;  /* 0x00001804ff007984 */ /* 0x000e640008000800 */
[----:B-1----:R-:W-:-:S04]  /*3ab0*/  LOP3.LUT R0, R0, UR5, RZ, 0xc0, !PT ;  /* 0x0000000500007c12 */ /* 0x002fc8000f8ec0ff */
[----:B------:R-:W-:-:S13]  /*3ac0*/  ISETP.NE.AND P0, PT, R0, UR5, PT ;  /* 0x0000000500007c0c */ /* 0x000fda000bf05270 */
[----:B------:R-:W-:Y:S05]  /*3ad0*/  @P0 BRA `(.L_x_69) ;  /* 0x00000000003c0947 */ /* 0x000fea0003800000 */
[----:B------:R-:W1:Y:S01]  /*3ae0*/  S2R R2, SR_LANEID ;  /* 0x0000000000027919 */ /* 0x000e620000000000 */
[----:B------:R-:W-:Y:S01]  /*3af0*/  ULOP3.LUT UR8, URZ, UR8, URZ, 0x33, !UPT ;  /* 0x00000008ff087292 */ /* 0x000fe2000f8e33ff */
[----:B------:R-:W-:Y:S01]  /*3b00*/  LOP3.LUT R4, RZ, UR5, RZ, 0x33, !PT ;  /* 0x00000005ff047c12 */ /* 0x000fe2000f8e33ff */
[----:B------:R-:W-:Y:S02]  /*3b10*/  VOTEU.ANY UR7, UPT, PT ;  /* 0x0000000000077886 */ /* 0x000fe400038e0100 */
[----:B------:R-:W-:Y:S01]  /*3b20*/  UFLO.U32 UR7, UR7 ;  /* 0x00000007000772bd */ /* 0x000fe200080e0000 */
[----:B------:R-:W2:Y:S01]  /*3b30*/  REDUX UR5, R4 ;  /* 0x00000000040573c4 */ /* 0x000ea20000000000 */
[----:B------:R-:W-:-:S06]  /*3b40*/  IMAD.U32 R0, RZ, RZ, UR8 ;  /* 0x00000008ff007e24 */ /* 0x000fcc000f8e00ff */
[----:B------:R4:W-:Y:S01]  /*3b50*/  UTCATOMSWS.AND URZ, UR8 ;  /* 0x0000000800ff79e3 */ /* 0x0009e20008000000 */
[----:B------:R-:W3:Y:S01]  /*3b60*/  REDUX UR6, R0 ;  /* 0x00000000000673c4 */ /* 0x000ee20000000000 */
[----:B-1----:R-:W-:Y:S01]  /*3b70*/  ISETP.EQ.U32.AND P0, PT, R2, UR7, PT ;  /* 0x0000000702007c0c */ /* 0x002fe2000bf02070 */
[----:B--2---:R-:W-:Y:S01]  /*3b80*/  IMAD.U32 R2, RZ, RZ, UR5 ;  /* 0x00000005ff027e24 */ /* 0x004fe2000f8e00ff */
[----:B---3--:R-:W-:-:S11]  /*3b90*/  MOV R3, UR6 ;  /* 0x0000000600037c02 */ /* 0x008fd60008000f00 */
[----:B------:R4:W-:Y:S04]  /*3ba0*/  @P0 ATOMS.AND RZ, [UR4+0x14], R3 ;  /* 0x00001403ffff098c */ /* 0x0009e8000a800004 */
[----:B------:R4:W-:Y:S01]  /*3bb0*/  @P0 ATOMS.AND RZ, [UR4+0x18], R2 ;  /* 0x00001802ffff098c */ /* 0x0009e2000a800004 */
[----:B------:R-:W-:Y:S05]  /*3bc0*/  BRA `(.L_x_70) ;  /* 0x0000000000147947 */ /* 0x000fea0003800000 */
.L_x_69:
[----:B------:R-:W-:Y:S02]  /*3bd0*/  MOV R2, 0x3bf0 ;  /* 0x00003bf000027802 */ /* 0x000fe40000000f00 */
[----:B---3-5:R-:W-:Y:S05]  /*3be0*/  CALL.REL.NOINC `($__internal_0_$__cuda_sm10x_tcgen05_guardrail_trap_col_being_dealloced_not_returned_by_alloc) ;  /* 0x0000004000fc7944 */ /* 0x028fea0003c00000 */
[----:B------:R-:W-:Y:S05]  /*3bf0*/  BRA `(.L_x_70) ;  /* 0x0000000000087947 */ /* 0x000fea0003800000 */
.L_x_68:
[----:B------:R-:W-:Y:S02]  /*3c00*/  MOV R2, 0x3c20 ;  /* 0x00003c2000027802 */ /* 0x000fe40000000f00 */
[----:B---3-5:R-:W-:Y:S05]  /*3c10*/  CALL.REL.NOINC `($__internal_2_$__cuda_sm10x_tcgen05_guardrail_trap_unallocated_columns_being_dealloced) ;  /* 0x0000004400087944 */ /* 0x028fea0003c00000 */
.L_x_70:
[----:B------:R-:W-:Y:S01]  /*3c20*/  NOP ;  /* 0x0000000000007918 */ /* 0x000fe20000000000 */
[----:B----4-:R-:W-:Y:S05]  /*3c30*/  EXIT ;  /* 0x000000000000794d */ /* 0x010fea0003800000 */
.L_x_52:
[----:B------:R-:W-:-:S09]  /*3c40*/  UISETP.NE.OR UP2, UPT, UR8, 0x3, !UP2 ;  /* 0x000000030800788c */ /* 0x000fd2000d745670 */
[----:B------:R-:W-:Y:S05]  /*3c50*/  BRA.U UP2, `(.L_x_71) ;  /* 0x0000000d02407547 */ /* 0x000fea000b800000 */
[----:B------:R-:W1:Y:S01]  /*3c60*/  LDC R0, c[0x0][0xb30] ;  /* 0x0002cc00ff007b82 */ /* 0x000e620000000800 */
[----:B------:R-:W2:Y:S01]  /*3c70*/  LDCU.64 UR8, c[0x0][0x888] ;  /* 0x00011100ff0877ac */ /* 0x000ea20008000a00 */
[----:B------:R-:W-:Y:S02]  /*3c80*/  HFMA2 R29, -RZ, RZ, 0, 0 ;  /* 0x00000000ff1d7431 */ /* 0x000fe400000001ff */
[----:B------:R-:W-:Y:S01]  /*3c90*/  IMAD.MOV.U32 R31, RZ, RZ, 0x1 ;  /* 0x00000001ff1f7424 */ /* 0x000fe200078e00ff */
[----:B------:R-:W-:Y:S01]  /*3ca0*/  MOV R23, 0x1000 ;  /* 0x0000100000177802 */ /* 0x000fe20000000f00 */
[----:B------:R-:W4:Y:S01]  /*3cb0*/  LDCU.64 UR4, c[0x0][0x890] ;  /* 0x00011200ff0477ac */ /* 0x000f220008000a00 */
[----:B------:R-:W-:Y:S01]  /*3cc0*/  IMAD.MOV.U32 R30, RZ, RZ, RZ ;  /* 0x000000ffff1e7224 */ /* 0x000fe200078e00ff */
[----:B------:R-:W3:Y:S01]  /*3cd0*/  LDC R19, c[0x0][0x370] ;  /* 0x0000dc00ff137b82 */ /* 0x000ee20000000800 */
[----:B------:R-:W-:Y:S01]  /*3ce0*/  UMOV UR7, 0x400 ;  /* 0x0000040000077882 */ /* 0x000fe20000000000 */
[----:B------:R-:W-:-:S02]  /*3cf0*/  UPLOP3.LUT UP1, UPT, UPT, UPT, UPT, 0x40, 0x4 ;  /* 0x000000000004789c */ /* 0x000fc40003f2e870 */
[----:B------:R-:W-:-:S04]  /*3d00*/  ULEA UR7, UR37, UR7, 0x18 ;  /* 0x0000000725077291 */ /* 0x000fc8000f8ec0ff */
[----:B------:R-:W3:Y:S01]  /*3d10*/  LDC R2, c[0x0][0xb0c] ;  /* 0x0002c300ff027b82 */ /* 0x000ee20000000800 */
[----:B------:R-:W-:Y:S02]  /*3d20*/  UIADD3 UR13, UPT, UPT, UR7, 0x88, URZ ;  /* 0x00000088070d7890 */ /* 0x000fe4000fffe0ff */
[----:B--2---:R-:W-:Y:S02]  /*3d30*/  UISETP.NE.U32.AND UP2, UPT, UR8, URZ, UPT ;  /* 0x000000ff0800728c */ /* 0x004fe4000bf45070 */
[----:B------:R-:W-:Y:S02]  /*3d40*/  UIADD3 UR17, UPT, UPT, UR7, 0x80, URZ ;  /* 0x0000008007117890 */ /* 0x000fe4000fffe0ff */
[----:B----4-:R-:W-:Y:S01]  /*3d50*/  UISETP.NE.U32.AND UP3, UPT, UR4, URZ, UPT ;  /* 0x000000ff0400728c */ /* 0x010fe2000bf65070 */
[----:B------:R-:W2:Y:S01]  /*3d60*/  LDC R18, c[0x0][0xb20] ;  /* 0x0002c800ff127b82 */ /* 0x000ea20000000800 */
[----:B-1----:R-:W-:Y:S01]  /*3d70*/  ISETP.NE.AND P1, PT, R0, 0x1, PT ;  /* 0x000000010000780c */ /* 0x002fe20003f25270 */
[----:B------:R-:W-:-:S02]  /*3d80*/  UISETP.NE.AND.EX UP2, UPT, UR9, URZ, UPT, UP2 ;  /* 0x000000ff0900728c */ /* 0x000fc4000bf45320 */
[----:B------:R-:W-:Y:S02]  /*3d90*/  UPRMT UR13, UR37, 0x654, UR13 ;  /* 0x00000654250d7896 */ /* 0x000fe4000800000d */
[----:B------:R-:W-:Y:S02]  /*3da0*/  UISETP.NE.AND.EX UP3, UPT, UR5, URZ, UPT, UP3 ;  /* 0x000000ff0500728c */ /* 0x000fe4000bf65330 */
[----:B------:R-:W1:Y:S08]  /*3db0*/  LDC.64 R32, c[0x0][0x348] ;  /* 0x0000d200ff207b82 */ /* 0x000e700000000a00 */
[----:B------:R-:W4:Y:S08]  /*3dc0*/  LDC.64 R16, c[0x0][0xb10] ;  /* 0x0002c400ff107b82 */ /* 0x000f300000000a00 */
[----:B------:R-:W1:Y:S08]  /*3dd0*/  LDC.64 R6, c[0x0][0xb18] ;  /* 0x0002c600ff067b82 */ /* 0x000e700000000a00 */
[----:B------:R-:W1:Y:S08]  /*3de0*/  LDC.64 R4, c[0x0][0xb28] ;  /* 0x0002ca00ff047b82 */ /* 0x000e700000000a00 */
[----:B--23--:R-:W1:Y:S02]  /*3df0*/  LDC R22, c[0x0][0x374] ;  /* 0x0000dd00ff167b82 */ /* 0x00ce640000000800 */
.L_x_80:
[C---:B------:R-:W-:Y:S02]  /*3e00*/  LEA R0, R30.reuse, UR7, 0x3 ;  /* 0x000000071e007c11 */ /* 0x040fe4000f8e18ff */
[----:B------:R-:W-:Y:S02]  /*3e10*/  SHF.L.U32 R3, R29, 0x1f, RZ ;  /* 0x0000001f1d037819 */ /* 0x000fe400000006ff */
[----:B------:R-:W-:Y:S02]  /*3e20*/  LEA R24, R30, UR7, 0x4 ;  /* 0x000000071e187c11 */ /* 0x000fe4000f8e20ff */
[----:B--2---:R-:W2:Y:S02]  /*3e30*/  SYNCS.PHASECHK.TRANS64.TRYWAIT P0, [R0+URZ+0xb0], R3 ;  /* 0x0000b003000075a7 */ /* 0x004ea400080011ff */
[----:B--2---:R-:W-:Y:S05]  /*3e40*/  @!P0 BRA `(.L_x_72) ;  /* 0x0000003c00a08947 */ /* 0x004fea0003800000 */
.L_x_144:
[----:B------:R-:W-:Y:S01]  /*3e50*/  ISETP.GE.AND P0, PT, R40, 0x1, PT ;  /* 0x000000012800780c */ /* 0x000fe20003f06270 */
[----:B------:R-:W3:Y:S01]  /*3e60*/  LDS.128 R24, [R24+0x140] ;  /* 0x0001400018187984 */ /* 0x000ee20000000c00 */
[----:B--2---:R-:W-:Y:S01]  /*3e70*/  VIADD R0, R0, 0xc0 ;  /* 0x000000c000007836 */ /* 0x004fe20000000000 */
[----:B------:R-:W-:Y:S01]  /*3e80*/  @!PT LDS RZ, [RZ] ;  /* 0x00000000fffff984 */ /* 0x000fe20000000800 */
[----:B------:R-:W-:Y:S01]  /*3e90*/  @!PT LDS RZ, [RZ] ;  /* 0x00000000fffff984 */ /* 0x000fe20000000800 */
[----:B------:R-:W-:Y:S01]  /*3ea0*/  @!PT LDS RZ, [RZ] ;  /* 0x00000000fffff984 */ /* 0x000fe20000000800 */
[----:B------:R-:W-:Y:S01]  /*3eb0*/  @!PT LDS RZ, [RZ] ;  /* 0x00000000fffff984 */ /* 0x000fe20000000800 */
[----:B------:R2:W-:Y:S06]  /*3ec0*/  MEMBAR.ALL.CTA ;  /* 0x0000000000007992 */ /* 0x0005ec0000008000 */
[----:B--2---:R-:W2:Y:S01]  /*3ed0*/  FENCE.VIEW.ASYNC.S ;  /* 0x00000000000073c6 */ /* 0x004ea20000000000 */
[----:B------:R-:W-:Y:S04]  /*3ee0*/  PRMT R0, RZ, 0x654, R0 ;  /* 0x00000654ff007816 */ /* 0x000fe80000000000 */
[----:B--2---:R2:W-:Y:S01]  /*3ef0*/  SYNCS.ARRIVE.TRANS64.RED.A1T0 RZ, [R0+URZ], RZ ;  /* 0x000000ff00ff79a7 */ /* 0x0045e200081004ff */
[----:B---3--:R-:W-:Y:S11]  /*3f00*/  LOP3.LUT P3, RZ, R26, 0x1, RZ, 0xc0, !PT ;  /* 0x000000011aff7812 */ /* 0x008ff6000786c0ff */
[----:B------:R-:W-:Y:S02]  /*3f10*/  @!UPT UIADD3 URZ, UPT, UPT, URZ, URZ, URZ ;  /* 0x000000fffffff290 */ /* 0x000fe4000fffe0ff */
[----:B------:R-:W-:Y:S02]  /*3f20*/  @P3 MOV R13, R24 ;  /* 0x00000018000d3202 */ /* 0x000fe40000000f00 */
[----:B------:R-:W-:Y:S01]  /*3f30*/  @P3 LOP3.LUT R8, R25, 0xffff, RZ, 0xc0, !PT ;  /* 0x0000ffff19083812 */ /* 0x000fe200078ec0ff */
[----:B--2---:R-:W-:Y:S06]  /*3f40*/  @!P0 BRA `(.L_x_73) ;  /* 0x0000000000a48947 */ /* 0x004fec0003800000 */
[----:B-1----:R-:W-:Y:S01]  /*3f50*/  IMAD.HI.U32 R35, R22, R7, RZ ;  /* 0x0000000716237227 */ /* 0x002fe200078e00ff */
[----:B------:R-:W-:Y:S02]  /*3f60*/  ISETP.NE.AND P0, PT, R6, 0x1, PT ;  /* 0x000000010600780c */ /* 0x000fe40003f05270 */
[----:B------:R-:W-:Y:S01]  /*3f70*/  ISETP.NE.AND P2, PT, R40, 0x1, PT ;  /* 0x000000012800780c */ /* 0x000fe20003f45270 */
[----:B----4-:R-:W-:Y:S01]  /*3f80*/  IMAD.HI.U32 R34, R19, R16, RZ ;  /* 0x0000001013227227 */ /* 0x010fe200078e00ff */
[----:B------:R-:W-:Y:S02]  /*3f90*/  SHF.R.U32.HI R35, RZ, R18, R35 ;  /* 0x00000012ff237219 */ /* 0x000fe40000011623 */
[----:B------:R-:W-:Y:S01]  /*3fa0*/  ISETP.NE.AND P4, PT, R2, 0x1, PT ;  /* 0x000000010200780c */ /* 0x000fe20003f85270 */
[----:B------:R-:W-:Y:S01]  /*3fb0*/  IMAD.HI.U32 R36, R13, R16, RZ ;  /* 0x000000100d247227 */ /* 0x000fe200078e00ff */
[----:B------:R-:W-:Y:S02]  /*3fc0*/  SHF.R.U32.HI R34, RZ, R17, R34 ;  /* 0x00000011ff227219 */ /* 0x000fe40000011622 */
[----:B------:R-:W-:Y:S01]  /*3fd0*/  SEL R3, R22, R35, !P0 ;  /* 0x0000002316037207 */ /* 0x000fe20004000000 */
[C---:B------:R-:W-:Y:S01]  /*3fe0*/  IMAD.HI.U32 R35, R8.reuse, R7, RZ ;  /* 0x0000000708237227 */ /* 0x040fe200078e00ff */
[----:B------:R-:W-:Y:S02]  /*3ff0*/  SEL R11, R19, R34, !P4 ;  /* 0x00000022130b7207 */ /* 0x000fe40006000000 */
[----:B------:R-:W-:Y:S01]  /*4000*/  SHF.R.U32.HI R36, RZ, R17, R36 ;  /* 0x00000011ff247219 */ /* 0x000fe20000011624 */
[----:B------:R-:W-:Y:S01]  /*4010*/  IMAD.HI.U32 R38, R3, R4, RZ ;  /* 0x0000000403267227 */ /* 0x000fe200078e00ff */
[----:B------:R-:W-:Y:S03]  /*4020*/  SHF.R.U32.HI R35, RZ, R18, R35 ;  /* 0x00000012ff237219 */ /* 0x000fe60000011623 */
[----:B------:R-:W-:Y:S01]  /*4030*/  IMAD.HI.U32 R34, R11, R4, RZ ;  /* 0x000000040b227227 */ /* 0x000fe200078e00ff */
[----:B------:R-:W-:Y:S02]  /*4040*/  @P2 SHF.R.U32.HI R3, RZ, R5, R38 ;  /* 0x00000005ff032219 */ /* 0x000fe40000011626 */
[----:B------:R-:W-:Y:S02]  /*4050*/  SEL R9, R8, R35, !P0 ;  /* 0x0000002308097207 */ /* 0x000fe40004000000 */
[----:B------:R-:W-:Y:S01]  /*4060*/  @P2 SHF.R.U32.HI R11, RZ, R5, R34 ;  /* 0x00000005ff0b2219 */ /* 0x000fe20000011622 */
[C---:B------:R-:W-:Y:S01]  /*4070*/  IMAD R10, R40.reuse, R3, RZ ;  /* 0x00000003280a7224 */ /* 0x040fe200078e02ff */
[----:B------:R-:W-:Y:S01]  /*4080*/  SEL R3, R13, R36, !P4 ;  /* 0x000000240d037207 */ /* 0x000fe20006000000 */
[C---:B------:R-:W-:Y:S03]  /*4090*/  IMAD.HI.U32 R14, R9.reuse, R4, RZ ;  /* 0x00000004090e7227 */ /* 0x040fe600078e00ff */
[----:B------:R-:W-:Y:S01]  /*40a0*/  ISETP.GE.AND P0, PT, R9, R10, PT ;  /* 0x0000000a0900720c */ /* 0x000fe20003f06270 */
[C---:B------:R-:W-:Y:S01]  /*40b0*/  IMAD R12, R40.reuse, R11, RZ ;  /* 0x0000000b280c7224 */ /* 0x040fe200078e02ff */
[-C--:B------:R-:W-:Y:S04]  /*40c0*/  SHF.R.U32.HI R14, RZ, R5.reuse, R14 ;  /* 0x00000005ff0e7219 */ /* 0x080fe8000001160e */
[----:B------:R-:W-:Y:S02]  /*40d0*/  ISETP.GE.OR P0, PT, R3, R12, P0 ;  /* 0x0000000c0300720c */ /* 0x000fe40000706670 */
[----:B------:R-:W-:Y:S05]  /*40e0*/  SEL R15, R9, R14, !P2 ;  /* 0x0000000e090f7207 */ /* 0x000fea0005000000 */
[----:B------:R-:W-:Y:S04]  /*40f0*/  IMAD.MOV R14, RZ, RZ, -R15 ;  /* 0x000000ffff0e7224 */ /* 0x000fe800078e0a0f */
[----:B------:R-:W-:Y:S02]  /*4100*/  IMAD R14, R40, R14, R9 ;  /* 0x0000000e280e7224 */ /* 0x000fe400078e0209 */
[C---:B------:R-:W-:Y:S05]  /*4110*/  @!P0 IMAD.HI.U32 R10, R3.reuse, R4, RZ ;  /* 0x00000004030a8227 */ /* 0x040fea00078e00ff */
[----:B------:R-:W-:Y:S04]  /*4120*/  @!P0 SHF.R.U32.HI R10, RZ, R5, R10 ;  /* 0x00000005ff0a8219 */ /* 0x000fe8000001160a */
[----:B------:R-:W-:Y:S01]  /*4130*/  @!P0 SEL R0, R3, R10, !P2 ;  /* 0x0000000a03008207 */ /* 0x000fe20005000000 */
[----:B------:R-:W-:Y:S03]  /*4140*/  IMAD.MOV R10, RZ, RZ, -R3 ;  /* 0x000000ffff0a7224 */ /* 0x000fe600078e0a03 */
[----:B------:R-:W-:Y:S01]  /*4150*/  @!P0 IADD3 R15, PT, PT, R15, -R0, RZ ;  /* 0x800000000f0f8210 */ /* 0x000fe20007ffe0ff */
[----:B------:R-:W-:Y:S01]  /*4160*/  @!P0 IMAD R0, R11, R14, R0 ;  /* 0x0000000e0b008224 */ /* 0x000fe200078e0200 */
[----:B------:R-:W-:Y:S01]  /*4170*/  IADD3 R11, PT, PT, -R9, RZ, RZ ;  /* 0x000000ff090b7210 */ /* 0x000fe20007ffe1ff */
[----:B------:R-:W-:Y:S02]  /*4180*/  IMAD R13, R2, R10, R13 ;  /* 0x0000000a020d7224 */ /* 0x000fe400078e020d */
[----:B------:R-:W-:Y:S02]  /*4190*/  @!P0 IMAD R9, R15, R40, R3 ;  /* 0x000000280f098224 */ /* 0x000fe400078e0203 */
[----:B------:R-:W-:Y:S02]  /*41a0*/  @!P0 IMAD.MOV.U32 R3, RZ, RZ, R0 ;  /* 0x000000ffff038224 */ /* 0x000fe400078e0000 */
[----:B------:R-:W-:Y:S02]  /*41b0*/  IMAD R8, R6, R11, R8 ;  /* 0x0000000b06087224 */ /* 0x000fe400078e0208 */
[----:B------:R-:W-:Y:S02]  /*41c0*/  IMAD R13, R3, R2, R13 ;  /* 0x00000002030d7224 */ /* 0x000fe400078e020d */
[----:B------:R-:W-:Y:S02]  /*41d0*/  IMAD R8, R9, R6, R8 ;  /* 0x0000000609087224 */ /* 0x000fe400078e0208 */
.L_x_73:
[----:B------:R-:W-:Y:S05]  /*41e0*/  BRA.U UP1, `(.L_x_74) ;  /* 0x0000000101107547 */ /* 0x000fea000b800000 */
[----:B------:R-:W-:Y:S04]  /*41f0*/  MOV R0, UR6 ;  /* 0x0000000600007c02 */ /* 0x000fe80008000f00 */
[----:B------:R-:W-:Y:S04]  /*4200*/  SHF.L.U32 R3, R0, 0x1f, RZ ;  /* 0x0000001f00037819 */ /* 0x000fe800000006ff */
[----:B------:R-:W2:Y:S02]  /*4210*/  SYNCS.PHASECHK.TRANS64.TRYWAIT P0, [UR7+0xa8], R3 ;  /* 0x0000a803ff0075a7 */ /* 0x000ea40008001107 */
[----:B--2---:R-:W-:Y:S05]  /*4220*/  @!P0 BRA `(.L_x_75) ;  /* 0x0000003800bc8947 */ /* 0x004fea0003800000 */
.L_x_74:
[----:B------:R-:W-:Y:S02]  /*4230*/  R2UR UR19, R21 ;  /* 0x00000000151372ca */ /* 0x000fe400000e0000 */
[----:B------:R-:W-:Y:S02]  /*4240*/  R2UR UR18, R20 ;  /* 0x00000000141272ca */ /* 0x000fe400000e0000 */
[----:B------:R-:W-:Y:S02]  /*4250*/  ISETP.NE.U32.AND P2, PT, RZ, UR4, PT ;  /* 0x00000004ff007c0c */ /* 0x000fe4000bf45070 */
[----:B------:R-:W-:Y:S02]  /*4260*/  SHF.L.U32 R12, R31, 0x1f, RZ ;  /* 0x0000001f1f0c7819 */ /* 0x000fe400000006ff */
[----:B------:R-:W-:Y:S05]  /*4270*/  ISETP.NE.AND.EX P2, PT, RZ, UR5, PT, P2 ;  /* 0x00000005ff007c0c */ /* 0x000fea000bf45320 */
[----:B------:R-:W-:Y:S02]  /*4280*/  USHF.L.U32 UR19, UR19, 0x6, URZ ;  /* 0x0000000613137899 */ /* 0x000fe400080006ff */
[----:B------:R-:W-:Y:S01]  /*4290*/  USHF.L.U32 UR18, UR18, 0x7, URZ ;  /* 0x0000000712127899 */ /* 0x000fe200080006ff */
[----:B------:R-:W-:Y:S11]  /*42a0*/  BRA.U !UP3, `(.L_x_76) ;  /* 0x000000010b347547 */ /* 0x000ff6000b800000 */
[----:B------:R-:W-:Y:S01]  /*42b0*/  UPLOP3.LUT UP0, UPT, UPT, UPT, UP2, 0x80, 0x8 ;  /* 0x000000000008789c */ /* 0x000fe20003f0f020 */
[----:B--2---:R-:W-:Y:S02]  /*42c0*/  HFMA2 R0, -RZ, RZ, 0, 5.9604644775390625e-08 ;  /* 0x00000001ff007431 */ /* 0x004fe400000001ff */
[----:B------:R-:W-:Y:S03]  /*42d0*/  IMAD.MOV.U32 R91, RZ, RZ, 0x1 ;  /* 0x00000001ff5b7424 */ /* 0x000fe600078e00ff */
[----:B------:R-:W-:Y:S05]  /*42e0*/  PLOP3.LUT P0, PT, PT, PT, UP0, 0x80, 0x8 ;  /* 0x000000000008781c */ /* 0x000fea0003f0f008 */
[----:B------:R-:W2:Y:S01]  /*42f0*/  @UP0 LDCU.64 UR10, c[0x0][0x888] ;  /* 0x00011100ff0a07ac */ /* 0x000ea20008000a00 */
[----:B------:R-:W-:Y:S07]  /*4300*/  @UP0 UIMAD UR8, UR36, UR4, URZ ;  /* 0x00000004240802a4 */ /* 0x000fee000f8e02ff */
[----:B------:R-:W-:Y:S01]  /*4310*/  @!P0 PRMT R91, R0, 0x7610, R91 ;  /* 0x00007610005b8816 */ /* 0x000fe2000000005b */
[----:B--2---:R-:W-:Y:S03]  /*4320*/  @UP0 UIMAD.WIDE UR10, UR8, 0x4, UR10 ;  /* 0x00000004080a08a5 */ /* 0x004fe6000f8e020a */
[----:B------:R-:W2:Y:S03]  /*4330*/  @!UP0 LDCU UR8, c[0x0][0x880] ;  /* 0x00011000ff0887ac */ /* 0x000ea60008000800 */
[----:B------:R-:W-:Y:S01]  /*4340*/  IMAD.U32 R10, RZ, RZ, UR10 ;  /* 0x0000000aff0a7e24 */ /* 0x000fe2000f8e00ff */
[----:B------:R-:W-:Y:S05]  /*4350*/  MOV R11, UR11 ;  /* 0x0000000b000b7c02 */ /* 0x000fea0008000f00 */
[----:B-----5:R3:W5:Y:S02]  /*4360*/  @P0 LDG.E R50, desc[UR46][R10.64] ;  /* 0x0000002e0a320981 */ /* 0x020764000c1e1900 */
[----:B--23--:R-:W-:Y:S07]  /*4370*/  @!P0 IMAD.U32 R50, RZ, RZ, UR8 ;  /* 0x00000008ff328e24 */ /* 0x00cfee000f8e00ff */
.L_x_76:
[----:B-----5:R-:W-:Y:S01]  /*4380*/  @!P2 ISETP.EQ.AND P0, PT, R50, RZ, PT ;  /* 0x000000ff3200a20c */ /* 0x020fe20003f02270 */
[----:B------:R-:W-:Y:S01]  /*4390*/  @!UPT UIADD3 URZ, UPT, UPT, URZ, URZ, URZ ;  /* 0x000000fffffff290 */ /* 0x000fe2000fffe0ff */
[----:B------:R-:W-:Y:S11]  /*43a0*/  @!P2 BRA `(.L_x_77) ;  /* 0x000000000014a947 */ /* 0x000ff60003800000 */
[----:B------:R-:W-:Y:S02]  /*43b0*/  LOP3.LUT P2, RZ, R91, 0xff, RZ, 0xc0, !PT ;  /* 0x000000ff5bff7812 */ /* 0x000fe4000784c0ff */
[----:B------:R-:W-:Y:S04]  /*43c0*/  PLOP3.LUT P0, PT, PT, PT, UP0, 0x80, 0x8 ;  /* 0x000000000008781c */ /* 0x000fe80003f0f008 */
[----:B------:R-:W-:Y:S07]  /*43d0*/  PLOP3.LUT P0, PT, P0, PT, PT, 0x8, 0x80 ;  /* 0x000000000080781c */ /* 0x000fee000070e170 */
[----:B------:R-:W-:Y:S11]  /*43e0*/  @P2 ISETP.EQ.AND P0, PT, R50, RZ, PT ;  /* 0x000000ff3200220c */ /* 0x000ff60003f02270 */
[----:B------:R-:W-:Y:S02]  /*43f0*/  @!UPT UIADD3 URZ, UPT, UPT, URZ, URZ, URZ ;  /* 0x000000fffffff290 */ /* 0x000fe4000fffe0ff */
.L_x_77:
[----:B------:R-:W3:Y:S01]  /*4400*/  SYNCS.PHASECHK.TRANS64.TRYWAIT P2, [UR7+0x90], R12 ;  /* 0x0000900cff0075a7 */ /* 0x000ee20008041107 */
[----:B------:R-:W-:Y:S04]  /*4410*/  ELECT P4, URZ, PT ;  /* 0x0000000000ff782f */ /* 0x000fe80003880000 */
[----:B------:R-:W-:Y:S11]  /*4420*/  PLOP3.LUT P4, PT, P0, P4, PT, 0xf2, 0x2f ;  /* 0x00000000002f781c */ /* 0x000ff60000789e72 */
[----:B------:R-:W-:Y:S02]  /*4430*/  @!UPT UIADD3 URZ, UPT, UPT, URZ, URZ, URZ ;  /* 0x000000fffffff290 */ /* 0x000fe4000fffe0ff */
[----:B-1----:R-:W-:Y:S05]  /*4440*/  @!P4 IADD3 R21, P0, PT, R32, 0x580, RZ ;  /* 0x000005802015c810 */ /* 0x002fea0007f1e0ff */
[----:B------:R-:W-:Y:S01]  /*4450*/  @!P4 IMAD.X R20, RZ, RZ, R33, P0 ;  /* 0x000000ffff14c224 */ /* 0x000fe200000e0621 */
[----:B---3--:R-:W-:Y:S07]  /*4460*/  @!P2 BRA `(.L_x_78) ;  /* 0x000000380044a947 */ /* 0x008fee0003800000 */
.L_x_147:
[----:B------:R-:W3:Y:S01]  /*4470*/  LDC.64 R14, c[0x0][0xb10] ;  /* 0x0002c400ff0e7b82 */ /* 0x000ee20000000a00 */
[----:B------:R-:W-:Y:S01]  /*4480*/  @!P4 R2UR UR8, R20 ;  /* 0x000000001408c2ca */ /* 0x000fe200000e0000 */
[----:B------:R-:W-:Y:S01]  /*4490*/  VOTEU.ALL UP1, P4 ;  /* 0x0000000000ff7886 */ /* 0x000fe20002020000 */
[----:B------:R-:W-:Y:S01]  /*44a0*/  @!P4 R2UR UR9, R21 ;  /* 0x000000001509c2ca */ /* 0x000fe200000e0000 */
[----:B------:R-:W-:Y:S01]  /*44b0*/  UMOV UR10, 0x0 ;  /* 0x00000000000a7882 */ /* 0x000fe20000000000 */
[----:B------:R-:W-:Y:S03]  /*44c0*/  UMOV UR11, 0x10000000 ;  /* 0x10000000000b7882 */ /* 0x000fe60000000000 */
[----:B------:R-:W5:Y:S01]  /*44d0*/  LDC.64 R10, c[0x0][0xb18] ;  /* 0x0002c600ff0a7b82 */ /* 0x000f620000000a00 */
[----:B------:R-:W-:Y:S01]  /*44e0*/  @!UP1 UIADD3 UR16, UPT, UPT, UR7, 0x200, URZ ;  /* 0x0000020007109890 */ /* 0x000fe2000fffe0ff */
[----:B------:R-:W-:Y:S01]  /*44f0*/  @P3 SHF.R.U32.HI R28, RZ, 0x10, R25 ;  /* 0x00000010ff1c3819 */ /* 0x000fe20000011619 */
[----:B------:R-:W-:Y:S01]  /*4500*/  VOTEU.ALL UP1, P4 ;  /* 0x0000000000ff7886 */ /* 0x000fe20002020000 */
[----:B------:R-:W-:Y:S01]  /*4510*/  UMOV UR20, UR36 ;  /* 0x0000002400147c82 */ /* 0x000fe20008000000 */
[----:B------:R-:W-:Y:S03]  /*4520*/  VIADD R30, R30, 0x1 ;  /* 0x000000011e1e7836 */ /* 0x000fe60000000000 */
[----:B--2---:R-:W2:Y:S01]  /*4530*/  @!P1 LDC R0, c[0x0][0xb20] ;  /* 0x0002c800ff009b82 */ /* 0x004ea20000000800 */
[----:B------:R-:W-:Y:S01]  /*4540*/  IMAD.U32 R21, RZ, RZ, UR8 ;  /* 0x00000008ff157e24 */ /* 0x000fe2000f8e00ff */
[----:B------:R-:W-:Y:S06]  /*4550*/  UPRMT UR8, UR37, 0x654, UR17 ;  /* 0x0000065425087896 */ /* 0x000fec0008000011 */
[----:B-1----:R-:W1:Y:S01]  /*4560*/  @!P1 LDC R3, c[0x0][0xb0c] ;  /* 0x0002c300ff039b82 */ /* 0x002e620000000800 */
[----:B------:R-:W-:Y:S01]  /*4570*/  IMAD.U32 R20, RZ, RZ, UR9 ;  /* 0x00000009ff147e24 */ /* 0x000fe2000f8e00ff */
[----:B------:R-:W-:Y:S04]  /*4580*/  @!P4 R2UR UR15, R21 ;  /* 0x00000000150fc2ca */ /* 0x000fe800000e0000 */
[----:B------:R-:W-:Y:S01]  /*4590*/  @!P4 R2UR UR14, R20 ;  /* 0x00000000140ec2ca */ /* 0x000fe200000e0000 */
[----:B------:R-:W-:Y:S11]  /*45a0*/  @!P4 IMAD.MOV.U32 R20, RZ, RZ, 0x1000 ;  /* 0x00001000ff14c424 */ /* 0x000ff600078e00ff */
[----:B------:R-:W-:Y:S01]  /*45b0*/  @!UPT UIADD3 URZ, UPT, UPT, URZ, URZ, URZ ;  /* 0x000000fffffff290 */ /* 0x000fe2000fffe0ff */
[----:B------:R1:W-:Y:S01]  /*45c0*/  @!UP1 UTMALDG.3D [UR16], [UR14], desc[UR10] ;  /* 0x00000a100e0095b4 */ /* 0x0003e20008011000 */
[----:B------:R1:W-:Y:S02]  /*45d0*/  @!P4 SYNCS.ARRIVE.TRANS64.RED.A0TR RZ, [UR7+0x80], R20 ;  /* 0x00008014ffffc9a7 */ /* 0x0003e40008300407 */
[----:B-1----:R-:W-:Y:S01]  /*45e0*/  @!P1 ISETP.NE.AND P2, PT, R3, 0x1, PT ;  /* 0x000000010300980c */ /* 0x002fe20003f45270 */
[C---:B---3--:R-:W-:Y:S01]  /*45f0*/  @!P1 IMAD.HI.U32 R14, R13.reuse, R14, RZ ;  /* 0x0000000e0d0e9227 */ /* 0x048fe200078e00ff */
[----:B-----5:R-:W-:Y:S03]  /*4600*/  @!P1 ISETP.NE.AND P0, PT, R10, 0x1, PT ;  /* 0x000000010a00980c */ /* 0x020fe60003f05270 */
[C---:B------:R-:W-:Y:S01]  /*4610*/  @!P1 IMAD.HI.U32 R11, R8.reuse, R11, RZ ;  /* 0x0000000b080b9227 */ /* 0x040fe200078e00ff */
[----:B------:R-:W-:Y:S04]  /*4620*/  @!P1 SHF.R.U32.HI R14, RZ, R15, R14 ;  /* 0x0000000fff0e9219 */ /* 0x000fe8000001160e */
[----:B--2---:R-:W-:Y:S01]  /*4630*/  @!P1 SHF.R.U32.HI R9, RZ, R0, R11 ;  /* 0x00000000ff099219 */ /* 0x004fe2000001160b */
[----:B------:R-:W-:Y:S01]  /*4640*/  SYNCS.ARRIVE.TRANS64.RED.A1T0 RZ, [UR8], RZ ;  /* 0x000000ffffff79a7 */ /* 0x000fe20008100408 */
[----:B------:R-:W-:Y:S02]  /*4650*/  @!P1 SEL R14, R13, R14, !P2 ;  /* 0x0000000e0d0e9207 */ /* 0x000fe40005000000 */
[----:B------:R-:W-:Y:S01]  /*4660*/  @!P1 SEL R9, R8, R9, !P0 ;  /* 0x0000000908099207 */ /* 0x000fe20004000000 */
[----:B------:R-:W1:Y:S04]  /*4670*/  SYNCS.PHASECHK.TRANS64.TRYWAIT P5, [UR7+0x98], R12 ;  /* 0x0000980cff0075a7 */ /* 0x000e6800080a1107 */
[----:B------:R-:W-:Y:S02]  /*4680*/  @!P1 IMAD.IADD R0, R9, 0x1, -R14 ;  /* 0x0000000109009824 */ /* 0x000fe400078e0a0e */
[----:B------:R-:W-:Y:S02]  /*4690*/  @!P1 IMAD.IADD R9, R14, 0x1, -R9 ;  /* 0x000000010e099824 */ /* 0x000fe400078e0a09 */
[----:B------:R-:W-:Y:S02]  /*46a0*/  @!P1 IMAD R13, R0, R3, R13 ;  /* 0x00000003000d9224 */ /* 0x000fe400078e020d */
[----:B------:R-:W-:Y:S01]  /*46b0*/  @!P1 IMAD R8, R9, R10, R8 ;  /* 0x0000000a09089224 */ /* 0x000fe200078e0208 */
[----:B-1----:R-:W-:Y:S06]  /*46c0*/  @!P5 BRA `(.L_x_79) ;  /* 0x0000003400c4d947 */ /* 0x002fec0003800000 */
.L_x_149:
[----:B-1----:R-:W-:Y:S01]  /*46d0*/  @!P4 IADD3 R3, P0, PT, R32, 0x580, RZ ;  /* 0x000005802003c810 */ /* 0x002fe20007f1e0ff */
[----:B------:R-:W-:Y:S01]  /*46e0*/  VOTEU.ALL UP1, P4 ;  /* 0x0000000000ff7886 */ /* 0x000fe20002020000 */
[----:B------:R-:W-:Y:S01]  /*46f0*/  UMOV UR20, 0x0 ;  /* 0x0000000000147882 */ /* 0x000fe20000000000 */
[----:B------:R-:W-:Y:S01]  /*4700*/  UMOV UR21, 0x10000000 ;  /* 0x1000000000157882 */ /* 0x000fe20000000000 */
[----:B------:R-:W-:Y:S01]  /*4710*/  @!P4 R2UR UR9, R3 ;  /* 0x000000000309c2ca */ /* 0x000fe200000e0000 */
[----:B------:R-:W-:Y:S01]  /*4720*/  @!P4 IMAD.X R0, RZ, RZ, R33, P0 ;  /* 0x000000ffff00c224 */ /* 0x000fe200000e0621 */
[----:B------:R-:W-:Y:S01]  /*4730*/  @!UP1 UIADD3 UR10, UPT, UPT, UR18, 0x40, URZ ;  /* 0x00000040120a9890 */ /* 0x000fe2000fffe0ff */
[----:B------:R-:W-:Y:S01]  /*4740*/  ISETP.NE.AND P0, PT, R30, 0x2, PT ;  /* 0x000000021e00780c */ /* 0x000fe20003f05270 */
[----:B------:R-:W-:Y:S01]  /*4750*/  UMOV UR11, UR19 ;  /* 0x00000013000b7c82 */ /* 0x000fe20008000000 */
[----:B------:R-:W-:Y:S01]  /*4760*/  UMOV UR12, UR36 ;  /* 0x00000024000c7c82 */ /* 0x000fe20008000000 */
[----:B------:R-:W-:Y:S01]  /*4770*/  @!P4 R2UR UR8, R0 ;  /* 0x000000000008c2ca */ /* 0x000fe200000e0000 */
[----:B------:R-:W-:Y:S01]  /*4780*/  IMAD.IADD R20, R8, 0x1, R83 ;  /* 0x0000000108147824 */ /* 0x000fe200078e0253 */
[----:B------:R-:W-:Y:S01]  /*4790*/  @P3 R2UR UR36, R28 ;  /* 0x000000001c2432ca */ /* 0x000fe200000e0000 */
[----:B------:R-:W-:Y:S01]  /*47a0*/  IMAD.IADD R21, R13, 0x1, R90 ;  /* 0x000000010d157824 */ /* 0x000fe200078e025a */
[----:B------:R-:W-:Y:S02]  /*47b0*/  SEL R0, RZ, 0x1, P0 ;  /* 0x00000001ff007807 */ /* 0x000fe40000000000 */
[----:B------:R-:W-:Y:S01]  /*47c0*/  LOP3.LUT R31, R31, 0x1, RZ, 0x3c, !PT ;  /* 0x000000011f1f7812 */ /* 0x000fe200078e3cff */
[----:B------:R-:W-:Y:S01]  /*47d0*/  IMAD.U32 R10, RZ, RZ, UR9 ;  /* 0x00000009ff0a7e24 */ /* 0x000fe2000f8e00ff */
[----:B------:R-:W-:Y:S01]  /*47e0*/  @!UP1 UIADD3 UR9, UPT, UPT, UR7, 0x88, URZ ;  /* 0x0000008807099890 */ /* 0x000fe2000fffe0ff */
[----:B------:R-:W-:Y:S02]  /*47f0*/  LOP3.LUT R29, R29, R0, RZ, 0x3c, !PT ;  /* 0x000000001d1d7212 */ /* 0x000fe400078e3cff */
[----:B------:R-:W-:Y:S02]  /*4800*/  SEL R30, R30, RZ, P0 ;  /* 0x000000ff1e1e7207 */ /* 0x000fe40000000000 */
[----:B------:R-:W-:Y:S01]  /*4810*/  IMAD.U32 R11, RZ, RZ, UR8 ;  /* 0x00000008ff0b7e24 */ /* 0x000fe2000f8e00ff */
[----:B------:R-:W-:Y:S01]  /*4820*/  @!P4 R2UR UR14, R10 ;  /* 0x000000000a0ec2ca */ /* 0x000fe200000e0000 */
[----:B------:R-:W-:Y:S01]  /*4830*/  @!UP1 UIADD3 UR8, UPT, UPT, UR7, 0x1200, URZ ;  /* 0x0000120007089890 */ /* 0x000fe2000fffe0ff */
[----:B------:R-:W-:Y:S02]  /*4840*/  VOTEU.ALL UP1, P4 ;  /* 0x0000000000ff7886 */ /* 0x000fe40002020000 */
[----:B------:R-:W-:Y:S11]  /*4850*/  @!P4 R2UR UR15, R11 ;  /* 0x000000000b0fc2ca */ /* 0x000ff600000e0000 */
[----:B------:R-:W-:Y:S02]  /*4860*/  @!UPT UIADD3 URZ, UPT, UPT, URZ, URZ, URZ ;  /* 0x000000fffffff290 */ /* 0x000fe4000fffe0ff */
[----:B------:R2:W-:Y:S01]  /*4870*/  @!UP1 UTMALDG.3D [UR8], [UR14], desc[UR20] ;  /* 0x000014080e0095b4 */ /* 0x0005e20008011000 */
[----:B------:R2:W-:Y:S01]  /*4880*/  @!P4 SYNCS.ARRIVE.TRANS64.RED.A0TR RZ, [UR7+0x88], R23 ;  /* 0x00008817ffffc9a7 */ /* 0x0005e20008300407 */
[----:B------:R-:W-:Y:S01]  /*4890*/  UPLOP3.LUT UP1, UPT, UPT, UPT, UPT, 0x80, 0x8 ;  /* 0x000000000008789c */ /* 0x000fe20003f2f070 */
[----:B------:R-:W-:Y:S01]  /*48a0*/  SYNCS.ARRIVE.TRANS64.RED.A1T0 RZ, [UR13], RZ ;  /* 0x000000ffffff79a7 */ /* 0x000fe2000810040d */
[----:B------:R-:W-:Y:S09]  /*48b0*/  @P3 BRA `(.L_x_80) ;  /* 0xfffffff400503947 */ /* 0x000ff2000383ffff */
[----:B------:R-:W-:-:S04]  /*48c0*/  SHF.L.U32 R3, R31, 0x1f, RZ ;  /* 0x0000001f1f037819 */ /* 0x000fc800000006ff */
[----:B------:R-:W1:Y:S02]  /*48d0*/  SYNCS.PHASECHK.TRANS64.TRYWAIT P0, [UR7+0x90], R3 ;  /* 0x00009003ff0075a7 */ /* 0x000e640008001107 */
[----:B-1----:R-:W-:Y:S05]  /*48e0*/  @!P0 BRA `(.L_x_81) ;  /* 0x0000003400548947 */ /* 0x002fea0003800000 */
.L_x_151:
[----:B-1----:R-:W-:-:S07]  /*48f0*/  MOV R0, UR7 ;  /* 0x0000000700007c02 */ /* 0x002fce0008000f00 */
.L_x_82:
[----:B-1----:R-:W-:-:S04]  /*4900*/  SHF.L.U32 R3, R31, 0x1f, RZ ;  /* 0x0000001f1f037819 */ /* 0x002fc800000006ff */
[----:B------:R1:W3:Y:S03]  /*4910*/  SYNCS.PHASECHK.TRANS64.TRYWAIT P0, [R0+URZ+0x98], R3 ;  /* 0x00009803000075a7 */ /* 0x0002e600080011ff */
[----:B---3--:R-:W-:Y:S05]  /*4920*/  @!P0 NANOSLEEP.SYNCS 0x989680 ;  /* 0x009896800000895d */ /* 0x008fea0003900000 */
[----:B------:R-:W3:Y:S02]  /*4930*/  @!P0 SYNCS.PHASECHK.TRANS64 P0, [R0+URZ+0x98], R3 ;  /* 0x00009803000085a7 */ /* 0x000ee400080010ff */
[----:B--23--:R-:W-:Y:S05]  /*4940*/  @P0 EXIT ;  /* 0x000000000000094d */ /* 0x00cfea0003800000 */
[----:B------:R-:W-:Y:S05]  /*4950*/  BRA `(.L_x_82) ;  /* 0xfffffffc00e87947 */ /* 0x000fea000383ffff */
.L_x_71:
[----:B------:R-:W-:-:S06]  /*4960*/  UISETP.GE.AND UP1, UPT, UR8, 0x4, UPT ;  /* 0x000000040800788c */ /* 0x000fcc000bf26270 */
[----:B------:R-:W-:-:S13]  /*4970*/  PLOP3.LUT P0, PT, PT, PT, UP1, 0x80, 0x8 ;  /* 0x000000000008781c */ /* 0x000fda0003f0f018 */
[----:B------:R-:W-:Y:S05]  /*4980*/  @!P0 EXIT ;  /* 0x000000000000894d */ /* 0x000fea0003800000 */
[----:B------:R-:W-:Y:S01]  /*4990*/  BAR.SYNC.DEFER_BLOCKING 0x6, 0xa0 ;  /* 0x0182800000007b1d */ /* 0x000fe20000010000 */
[C---:B------:R-:W-:Y:S01]  /*49a0*/  IMAD.SHL.U32 R2, R103.reuse, 0x40, RZ ;  /* 0x0000004067027824 */ /* 0x040fe200078e00ff */
[C---:B------:R-:W-:Y:S01]  /*49b0*/  LOP3.LUT R105, R103.reuse, 0x60, RZ, 0xc0, !PT ;  /* 0x0000006067697812 */ /* 0x040fe200078ec0ff */
[C---:B------:R-:W-:Y:S02]  /*49c0*/  IMAD.SHL.U32 R95, R103.reuse, 0x20, RZ ;  /* 0x00000020675f7824 */ /* 0x040fe400078e00ff */
[----:B------:R-:W-:Y:S02]  /*49d0*/  HFMA2 R44, -RZ, RZ, 0, 0 ;  /* 0x00000000ff2c7431 */ /* 0x000fe400000001ff */
[C---:B------:R-:W-:Y:S01]  /*49e0*/  IMAD.SHL.U32 R0, R103.reuse, 0x8, RZ ;  /* 0x0000000867007824 */ /* 0x040fe200078e00ff */
[----:B------:R-:W-:Y:S01]  /*49f0*/  UMOV UR49, 0x400 ;  /* 0x0000040000317882 */ /* 0x000fe20000000000 */
[----:B------:R-:W1:Y:S01]  /*4a00*/  LDC R93, c[0x0][0x370] ;  /* 0x0000dc00ff5d7b82 */ /* 0x000e620000000800 */
[----:B------:R-:W-:Y:S01]  /*4a10*/  ULEA UR49, UR37, UR49, 0x18 ;  /* 0x0000003125317291 */ /* 0x000fe2000f8ec0ff */
[----:B------:R-:W-:Y:S01]  /*4a20*/  LOP3.LUT R5, R2, 0x180, RZ, 0xc0, !PT ;  /* 0x0000018002057812 */ /* 0x000fe200078ec0ff */
[----:B------:R-:W-:Y:S01]  /*4a30*/  IMAD.U32 R46, R103, 0x10000, RZ ;  /* 0x00010000672e7824 */ /* 0x000fe200078e00ff */
[----:B------:R-:W-:Y:S01]  /*4a40*/  LOP3.LUT R95, R95, 0xc00, RZ, 0xc0, !PT ;  /* 0x00000c005f5f7812 */ /* 0x000fe200078ec0ff */
[----:B------:R-:W-:Y:S01]  /*4a50*/  UIADD3 UR4, UPT, UPT, UR49, 0x2200, URZ ;  /* 0x0000220031047890 */ /* 0x000fe2000fffe0ff */
[----:B------:R-:W-:Y:S01]  /*4a60*/  LOP3.LUT R0, R5, 0x30, R0, 0xf8, !PT ;  /* 0x0000003005007812 */ /* 0x000fe200078ef800 */
[----:B------:R-:W-:Y:S01]  /*4a70*/  IMAD.SHL.U32 R5, R103, 0x2, RZ ;  /* 0x0000000267057824 */ /* 0x000fe200078e00ff */
[----:B------:R-:W2:Y:S01]  /*4a80*/  LDC R42, c[0x0][0xb0c] ;  /* 0x0002c300ff2a7b82 */ /* 0x000ea20000000800 */
[----:B------:R-:W-:Y:S01]  /*4a90*/  LOP3.LUT R95, R95, 0x40, R2, 0xf8, !PT ;  /* 0x000000405f5f7812 */ /* 0x000fe200078ef802 */
[----:B------:R-:W-:Y:S01]  /*4aa0*/  IMAD.MOV.U32 R102, RZ, RZ, RZ ;  /* 0x000000ffff667224 */ /* 0x000fe200078e00ff */
[----:B------:R-:W-:Y:S01]  /*4ab0*/  LOP3.LUT R46, R46, 0x600000, RZ, 0xc0, !PT ;  /* 0x006000002e2e7812 */ /* 0x000fe200078ec0ff */
[----:B------:R-:W-:Y:S01]  /*4ac0*/  IMAD.MOV.U32 R107, RZ, RZ, RZ ;  /* 0x000000ffff6b7224 */ /* 0x000fe200078e00ff */
[----:B------:R-:W-:-:S02]  /*4ad0*/  LOP3.LUT R0, R0, 0x20, R5, 0x78, !PT ;  /* 0x0000002000007812 */ /* 0x000fc400078e7805 */
[----:B------:R-:W-:Y:S02]  /*4ae0*/  CS2R R100, SRZ ;  /* 0x0000000000647805 */ /* 0x000fe4000001ff00 */
[----:B------:R-:W-:Y:S01]  /*4af0*/  LOP3.LUT R95, R95, 0x200, R2, 0xf8, !PT ;  /* 0x000002005f5f7812 */ /* 0x000fe200078ef802 */
[----:B------:R-:W4:Y:S01]  /*4b00*/  LDC R92, c[0x0][0xb20] ;  /* 0x0002c800ff5c7b82 */ /* 0x000f220000000800 */
[----:B------:R-:W3:Y:S01]  /*4b10*/  LDS R3, [UR49+0x160] ;  /* 0x00016031ff037984 */ /* 0x000ee20008000800 */
[----:B------:R-:W-:Y:S01]  /*4b20*/  LOP3.LUT R103, R103, 0x2, RZ, 0xc0, !PT ;  /* 0x0000000267677812 */ /* 0x000fe200078ec0ff */
[----:B------:R-:W-:Y:S01]  /*4b30*/  IMAD.MOV.U32 R99, RZ, RZ, RZ ;  /* 0x000000ffff637224 */ /* 0x000fe200078e00ff */
[----:B------:R-:W-:Y:S01]  /*4b40*/  LOP3.LUT R95, R95, R0, RZ, 0xfc, !PT ;  /* 0x000000005f5f7212 */ /* 0x000fe200078efcff */
[----:B------:R-:W-:Y:S01]  /*4b50*/  IMAD.U32 R104, RZ, RZ, UR4 ;  /* 0x00000004ff687e24 */ /* 0x000fe2000f8e00ff */
[----:B------:R-:W-:Y:S01]  /*4b60*/  IADD3 R97, PT, PT, -R103, RZ, RZ ;  /* 0x000000ff67617210 */ /* 0x000fe20007ffe1ff */
[----:B------:R-:W1:Y:S01]  /*4b70*/  LDCU.64 UR52, c[0x0][0x348] ;  /* 0x00006900ff3477ac */ /* 0x000e620008000a00 */
[----:B------:R-:W1:Y:S01]  /*4b80*/  LDC R41, c[0x0][0xb30] ;  /* 0x0002cc00ff297b82 */ /* 0x000e620000000800 */
[----:B------:R-:W1:Y:S01]  /*4b90*/  LDCU.64 UR38, c[0x0][0x888] ;  /* 0x00011100ff2677ac */ /* 0x000e620008000a00 */
[----:B------:R-:W1:Y:S06]  /*4ba0*/  LDCU.64 UR44, c[0x0][0x890] ;  /* 0x00011200ff2c77ac */ /* 0x000e6c0008000a00 */
[----:B------:R-:W1:Y:S01]  /*4bb0*/  LDC.64 R88, c[0x0][0xb10] ;  /* 0x0002c400ff587b82 */ /* 0x000e620000000a00 */
[----:B------:R-:W-:-:S07]  /*4bc0*/  UIADD3 UR48, UPT, UPT, UR49, 0x200, URZ ;  /* 0x0000020031307890 */ /* 0x000fce000fffe0ff */
[----:B------:R-:W1:Y:S08]  /*4bd0*/  LDC.64 R38, c[0x0][0xb18] ;  /* 0x0002c600ff267b82 */ /* 0x000e700000000a00 */
[----:B------:R-:W1:Y:S08]  /*4be0*/  LDC.64 R36, c[0x0][0xb28] ;  /* 0x0002ca00ff247b82 */ /* 0x000e700000000a00 */
[----:B------:R-:W1:Y:S01]  /*4bf0*/  LDC.64 R86, c[0x0][0x8b0] ;  /* 0x00022c00ff567b82 */ /* 0x000e620000000a00 */
[----:B---3--:R-:W-:-:S07]  /*4c00*/  IMAD.IADD R46, R3, 0x1, R46 ;  /* 0x00000001032e7824 */ /* 0x008fce00078e022e */
[----:B------:R-:W3:Y:S08]  /*4c10*/  LDC.64 R84, c[0x0][0x8a8] ;  /* 0x00022a00ff547b82 */ /* 0x000ef00000000a00 */
[----:B--2-4-:R-:W1:Y:S02]  /*4c20*/  LDC R94, c[0x0][0x374] ;  /* 0x0000dd00ff5e7b82 */ /* 0x014e640000000800 */
.L_x_108:
[----:B------:R-:W-:Y:S02]  /*4c30*/  LEA R0, R107, UR49, 0x3 ;  /* 0x000000316b007c11 */ /* 0x000fe4000f8e18ff */
[----:B------:R-:W-:Y:S02]  /*4c40*/  SHF.L.U32 R3, R101, 0x1f, RZ ;  /* 0x0000001f65037819 */ /* 0x000fe400000006ff */
[----:B------:R-:W-:Y:S02]  /*4c50*/  LEA R16, R107, UR49, 0x4 ;  /* 0x000000316b107c11 */ /* 0x000fe4000f8e20ff */
[----:B------:R-:W2:Y:S02]  /*4c60*/  SYNCS.PHASECHK.TRANS64.TRYWAIT P0, [R0+URZ+0xb0], R3 ;  /* 0x0000b003000075a7 */ /* 0x000ea400080011ff */
[----:B-12---:R-:W-:Y:S05]  /*4c70*/  @!P0 BRA `(.L_x_83) ;  /* 0x0000003000888947 */ /* 0x006fea0003800000 */
.L_x_152:
[----:B------:R-:W4:Y:S01]  /*4c80*/  LDC.64 R12, c[0x0][0xb10] ;  /* 0x0002c400ff0c7b82 */ /* 0x000f220000000a00 */
[----:B------:R-:W3:Y:S01]  /*4c90*/  LDS.128 R16, [R16+0x140] ;  /* 0x0001400010107984 */ /* 0x000ee20000000c00 */
[----:B-1----:R-:W-:Y:S01]  /*4ca0*/  ISETP.NE.AND P1, PT, R41, 0x1, PT ;  /* 0x000000012900780c */ /* 0x002fe20003f25270 */
[----:B--2---:R-:W-:Y:S01]  /*4cb0*/  VIADD R0, R0, 0xc0 ;  /* 0x000000c000007836 */ /* 0x004fe20000000000 */
[----:B------:R-:W-:Y:S04]  /*4cc0*/  ISETP.GE.AND P0, PT, R40, 0x1, PT ;  /* 0x000000012800780c */ /* 0x000fe80003f06270 */
[----:B------:R-:W1:Y:S01]  /*4cd0*/  LDC.64 R10, c[0x0][0xb18] ;  /* 0x0002c600ff0a7b82 */ /* 0x000e620000000a00 */
[----:B------:R-:W-:Y:S01]  /*4ce0*/  PRMT R0, RZ, 0x654, R0 ;  /* 0x00000654ff007816 */ /* 0x000fe20000000000 */
[----:B------:R-:W-:Y:S01]  /*4cf0*/  @!PT LDS RZ, [RZ] ;  /* 0x00000000fffff984 */ /* 0x000fe20000000800 */
[----:B------:R-:W-:Y:S01]  /*4d00*/  @!PT LDS RZ, [RZ] ;  /* 0x00000000fffff984 */ /* 0x000fe20000000800 */
[----:B------:R-:W-:Y:S01]  /*4d10*/  @!PT LDS RZ, [RZ] ;  /* 0x00000000fffff984 */ /* 0x000fe20000000800 */
[----:B------:R-:W-:Y:S01]  /*4d20*/  @!PT LDS RZ, [RZ] ;  /* 0x00000000fffff984 */ /* 0x000fe20000000800 */
[----:B------:R2:W-:Y:S06]  /*4d30*/  MEMBAR.ALL.CTA ;  /* 0x0000000000007992 */ /* 0x0005ec0000008000 */
[----:B--2---:R-:W2:Y:S01]  /*4d40*/  FENCE.VIEW.ASYNC.S ;  /* 0x00000000000073c6 */ /* 0x004ea20000000000 */
[----:B------:R-:W1:Y:S08]  /*4d50*/  @!P1 LDC R14, c[0x0][0xb20] ;  /* 0x0002c800ff0e9b82 */ /* 0x000e700000000800 */
[----:B------:R-:W1:Y:S01]  /*4d60*/  @!P1 LDC R9, c[0x0][0xb0c] ;  /* 0x0002c300ff099b82 */ /* 0x000e620000000800 */
[----:B--2---:R2:W-:Y:S01]  /*4d70*/  SYNCS.ARRIVE.TRANS64.RED.A1T0 RZ, [R0+URZ], RZ ;  /* 0x000000ff00ff79a7 */ /* 0x0045e200081004ff */
[----:B---3--:R-:W-:Y:S04]  /*4d80*/  LOP3.LUT P4, RZ, R18, 0x1, RZ, 0xc0, !PT ;  /* 0x0000000112ff7812 */ /* 0x008fe8000788c0ff */
[----:B------:R-:W-:Y:S09]  /*4d90*/  P2R R106, PR, RZ, 0x10 ;  /* 0x00000010ff6a7803 */ /* 0x000ff20000000000 */
[----:B------:R-:W-:Y:S02]  /*4da0*/  @P4 MOV R45, R16 ;  /* 0x00000010002d4202 */ /* 0x000fe40000000f00 */
[----:B------:R-:W-:Y:S01]  /*4db0*/  @P4 LOP3.LUT R43, R17, 0xffff, RZ, 0xc0, !PT ;  /* 0x0000ffff112b4812 */ /* 0x000fe200078ec0ff */
[----:B--2-4-:R-:W-:Y:S06]  /*4dc0*/  @!P0 BRA `(.L_x_84) ;  /* 0x0000000000a48947 */ /* 0x014fec0003800000 */
[----:B------:R-:W-:Y:S01]  /*4dd0*/  IMAD.HI.U32 R23, R94, R39, RZ ;  /* 0x000000275e177227 */ /* 0x000fe200078e00ff */
[----:B------:R-:W-:Y:S02]  /*4de0*/  ISETP.NE.AND P0, PT, R38, 0x1, PT ;  /* 0x000000012600780c */ /* 0x000fe40003f05270 */
[----:B------:R-:W-:Y:S01]  /*4df0*/  ISETP.NE.AND P2, PT, R40, 0x1, PT ;  /* 0x000000012800780c */ /* 0x000fe20003f45270 */
[----:B------:R-:W-:Y:S01]  /*4e00*/  IMAD.HI.U32 R22, R93, R88, RZ ;  /* 0x000000585d167227 */ /* 0x000fe200078e00ff */
[----:B------:R-:W-:Y:S02]  /*4e10*/  SHF.R.U32.HI R23, RZ, R92, R23 ;  /* 0x0000005cff177219 */ /* 0x000fe40000011617 */
[----:B------:R-:W-:Y:S01]  /*4e20*/  ISETP.NE.AND P3, PT, R42, 0x1, PT ;  /* 0x000000012a00780c */ /* 0x000fe20003f65270 */
[----:B------:R-:W-:Y:S01]  /*4e30*/  IMAD.HI.U32 R26, R45, R88, RZ ;  /* 0x000000582d1a7227 */ /* 0x000fe200078e00ff */
[----:B------:R-:W-:Y:S02]  /*4e40*/  SHF.R.U32.HI R22, RZ, R89, R22 ;  /* 0x00000059ff167219 */ /* 0x000fe40000011616 */
[----:B------:R-:W-:Y:S01]  /*4e50*/  SEL R3, R94, R23, !P0 ;  /* 0x000000175e037207 */ /* 0x000fe20004000000 */
[----:B------:R-:W-:Y:S01]  /*4e60*/  IMAD.HI.U32 R23, R43, R39, RZ ;  /* 0x000000272b177227 */ /* 0x000fe200078e00ff */
[----:B------:R-:W-:Y:S02]  /*4e70*/  SEL R7, R93, R22, !P3 ;  /* 0x000000165d077207 */ /* 0x000fe40005800000 */
[----:B------:R-:W-:Y:S01]  /*4e80*/  SHF.R.U32.HI R26, RZ, R89, R26 ;  /* 0x00000059ff1a7219 */ /* 0x000fe2000001161a */
[-C--:B------:R-:W-:Y:S04]  /*4e90*/  IMAD.HI.U32 R22, R3, R36.reuse, RZ ;  /* 0x0000002403167227 */ /* 0x080fe800078e00ff */
[----:B------:R-:W-:Y:S01]  /*4ea0*/  IMAD.HI.U32 R24, R7, R36, RZ ;  /* 0x0000002407187227 */ /* 0x000fe200078e00ff */
[-C--:B------:R-:W-:Y:S02]  /*4eb0*/  @P2 SHF.R.U32.HI R3, RZ, R37.reuse, R22 ;  /* 0x00000025ff032219 */ /* 0x080fe40000011616 */
[----:B------:R-:W-:Y:S02]  /*4ec0*/  SHF.R.U32.HI R22, RZ, R92, R23 ;  /* 0x0000005cff167219 */ /* 0x000fe40000011617 */
[----:B------:R-:W-:Y:S01]  /*4ed0*/  @P2 SHF.R.U32.HI R7, RZ, R37, R24 ;  /* 0x00000025ff072219 */ /* 0x000fe20000011618 */
[C---:B------:R-:W-:Y:S01]  /*4ee0*/  IMAD R2, R40.reuse, R3, RZ ;  /* 0x0000000328027224 */ /* 0x040fe200078e02ff */
[----:B------:R-:W-:Y:S02]  /*4ef0*/  SEL R5, R43, R22, !P0 ;  /* 0x000000162b057207 */ /* 0x000fe40004000000 */
[----:B------:R-:W-:Y:S01]  /*4f00*/  SEL R3, R45, R26, !P3 ;  /* 0x0000001a2d037207 */ /* 0x000fe20005800000 */
[----:B------:R-:W-:Y:S01]  /*4f10*/  IMAD R4, R40, R7, RZ ;  /* 0x0000000728047224 */ /* 0x000fe200078e02ff */
[C---:B------:R-:W-:Y:S01]  /*4f20*/  ISETP.GE.AND P0, PT, R5.reuse, R2, PT ;  /* 0x000000020500720c */ /* 0x040fe20003f06270 */
[----:B------:R-:W-:Y:S03]  /*4f30*/  IMAD.HI.U32 R6, R5, R36, RZ ;  /* 0x0000002405067227 */ /* 0x000fe600078e00ff */
[----:B------:R-:W-:Y:S01]  /*4f40*/  ISETP.GE.OR P0, PT, R3, R4, P0 ;  /* 0x000000040300720c */ /* 0x000fe20000706670 */
[----:B------:R-:W-:Y:S01]  /*4f50*/  IMAD.MOV R4, RZ, RZ, -R3 ;  /* 0x000000ffff047224 */ /* 0x000fe200078e0a03 */
[-C--:B------:R-:W-:Y:S03]  /*4f60*/  SHF.R.U32.HI R6, RZ, R37.reuse, R6 ;  /* 0x00000025ff067219 */ /* 0x080fe60000011606 */
[----:B------:R-:W-:Y:S01]  /*4f70*/  IMAD R45, R42, R4, R45 ;  /* 0x000000042a2d7224 */ /* 0x000fe200078e022d */
[----:B------:R-:W-:Y:S05]  /*4f80*/  SEL R15, R5, R6, !P2 ;  /* 0x00000006050f7207 */ /* 0x000fea0005000000 */
[----:B------:R-:W-:Y:S02]  /*4f90*/  IMAD.MOV R6, RZ, RZ, -R15 ;  /* 0x000000ffff067224 */ /* 0x000fe400078e0a0f */
[C---:B------:R-:W-:Y:S04]  /*4fa0*/  @!P0 IMAD.HI.U32 R2, R3.reuse, R36, RZ ;  /* 0x0000002403028227 */ /* 0x040fe800078e00ff */
[----:B------:R-:W-:Y:S01]  /*4fb0*/  IMAD R6, R40, R6, R5 ;  /* 0x0000000628067224 */ /* 0x000fe200078e0205 */
[----:B------:R-:W-:Y:S04]  /*4fc0*/  @!P0 SHF.R.U32.HI R2, RZ, R37, R2 ;  /* 0x00000025ff028219 */ /* 0x000fe80000011602 */
[----:B------:R-:W-:Y:S02]  /*4fd0*/  @!P0 SEL R0, R3, R2, !P2 ;  /* 0x0000000203008207 */ /* 0x000fe40005000000 */
[----:B------:R-:W-:Y:S02]  /*4fe0*/  IADD3 R2, PT, PT, -R5, RZ, RZ ;  /* 0x000000ff05027210 */ /* 0x000fe40007ffe1ff */
[----:B------:R-:W-:Y:S01]  /*4ff0*/  @!P0 IADD3 R8, PT, PT, R15, -R0, RZ ;  /* 0x800000000f088210 */ /* 0x000fe20007ffe0ff */
[----:B------:R-:W-:Y:S02]  /*5000*/  @!P0 IMAD R0, R7, R6, R0 ;  /* 0x0000000607008224 */ /* 0x000fe400078e0200 */
[----:B------:R-:W-:Y:S02]  /*5010*/  IMAD R43, R38, R2, R43 ;  /* 0x00000002262b7224 */ /* 0x000fe400078e022b */
[----:B------:R-:W-:Y:S02]  /*5020*/  @!P0 IMAD R5, R8, R40, R3 ;  /* 0x0000002808058224 */ /* 0x000fe400078e0203 */
[----:B------:R-:W-:Y:S04]  /*5030*/  @!P0 IMAD.MOV.U32 R3, RZ, RZ, R0 ;  /* 0x000000ffff038224 */ /* 0x000fe800078e0000 */
[----:B------:R-:W-:Y:S02]  /*5040*/  IMAD R45, R3, R42, R45 ;  /* 0x0000002a032d7224 */ /* 0x000fe400078e022d */
[----:B------:R-:W-:Y:S07]  /*5050*/  IMAD R43, R5, R38, R43 ;  /* 0x00000026052b7224 */ /* 0x000fee00078e022b */
.L_x_84:
[----:B-1----:R-:W-:Y:S01]  /*5060*/  @!P1 ISETP.NE.AND P0, PT, R10, 0x1, PT ;  /* 0x000000010a00980c */ /* 0x002fe20003f05270 */
[----:B------:R-:W-:Y:S01]  /*5070*/  @!P1 IMAD.HI.U32 R0, R45, R12, RZ ;  /* 0x0000000c2d009227 */ /* 0x000fe200078e00ff */
[----:B------:R-:W-:Y:S01]  /*5080*/  @!P1 ISETP.NE.AND P2, PT, R9, 0x1, PT ;  /* 0x000000010900980c */ /* 0x000fe20003f45270 */
[----:B------:R-:W-:Y:S01]  /*5090*/  ULOP3.LUT UP0, URZ, UR48, 0x1b0, URZ, 0xc0, !UPT ;  /* 0x000001b030ff7892 */ /* 0x000fe2000f80c0ff */
[----:B------:R-:W-:Y:S01]  /*50a0*/  R2UR UR42, R21 ;  /* 0x00000000152a72ca */ /* 0x000fe200000e0000 */
[----:B------:R-:W-:Y:S01]  /*50b0*/  @!P1 IMAD.HI.U32 R3, R43, R11, RZ ;  /* 0x0000000b2b039227 */ /* 0x000fe200078e00ff */
[----:B------:R-:W-:Y:S02]  /*50c0*/  @!P1 SHF.R.U32.HI R0, RZ, R13, R0 ;  /* 0x0000000dff009219 */ /* 0x000fe40000011600 */
[----:B------:R-:W-:Y:S01]  /*50d0*/  R2UR UR41, R20 ;  /* 0x00000000142972ca */ /* 0x000fe200000e0000 */
[----:B------:R-:W-:Y:S01]  /*50e0*/  VIADD R107, R107, 0x1 ;  /* 0x000000016b6b7836 */ /* 0x000fe20000000000 */
[----:B------:R-:W-:Y:S02]  /*50f0*/  @!P1 SHF.R.U32.HI R2, RZ, R14, R3 ;  /* 0x0000000eff029219 */ /* 0x000fe40000011603 */
[----:B------:R-:W-:Y:S02]  /*5100*/  @!P1 SEL R3, R45, R0, !P2 ;  /* 0x000000002d039207 */ /* 0x000fe40005000000 */
[----:B------:R-:W-:Y:S02]  /*5110*/  @!P1 SEL R2, R43, R2, !P0 ;  /* 0x000000022b029207 */ /* 0x000fe40004000000 */
[----:B------:R-:W-:Y:S01]  /*5120*/  @P4 SHF.R.U32.HI R98, RZ, 0x10, R17 ;  /* 0x00000010ff624819 */ /* 0x000fe20000011611 */
[----:B------:R-:W-:Y:S02]  /*5130*/  USHF.L.U32 UR42, UR42, 0x6, URZ ;  /* 0x000000062a2a7899 */ /* 0x000fe400080006ff */
[----:B------:R-:W-:Y:S02]  /*5140*/  @!P1 IMAD.IADD R0, R2, 0x1, -R3 ;  /* 0x0000000102009824 */ /* 0x000fe400078e0a03 */
[----:B------:R-:W-:Y:S01]  /*5150*/  @!P1 IMAD.IADD R2, R3, 0x1, -R2 ;  /* 0x0000000103029824 */ /* 0x000fe200078e0a02 */
[----:B------:R-:W-:Y:S01]  /*5160*/  USHF.L.U32 UR41, UR41, 0x7, URZ ;  /* 0x0000000729297899 */ /* 0x000fe200080006ff */
[----:B------:R-:W-:Y:S02]  /*5170*/  @!P1 IMAD R45, R0, R9, R45 ;  /* 0x00000009002d9224 */ /* 0x000fe400078e022d */
[----:B------:R-:W-:Y:S01]  /*5180*/  @!P1 IMAD R43, R2, R10, R43 ;  /* 0x0000000a022b9224 */ /* 0x000fe200078e022b */
[----:B------:R-:W-:Y:S08]  /*5190*/  BRA.U !UP0, `(.L_x_85) ;  /* 0x0000000108407547 */ /* 0x000ff0000b800000 */
[----:B------:R-:W1:Y:S01]  /*51a0*/  LDCU.64 UR8, c[0x4][0x80] ;  /* 0x01001000ff0877ac */ /* 0x000e620008000a00 */
[----:B------:R-:W-:Y:S01]  /*51b0*/  MOV R3, 0x0 ;  /* 0x0000000000037802 */ /* 0x000fe20000000f00 */
[----:B------:R-:W-:Y:S02]  /*51c0*/  HFMA2 R12, -RZ, RZ, 0, 5.9604644775390625e-08 ;  /* 0x00000001ff0c7431 */ /* 0x000fe400000001ff */
[----:B------:R-:W-:Y:S02]  /*51d0*/  IMAD.MOV.U32 R8, RZ, RZ, 0x70 ;  /* 0x00000070ff087424 */ /* 0x000fe400078e00ff */
[----:B------:R-:W-:Y:S01]  /*51e0*/  IMAD.MOV.U32 R13, RZ, RZ, RZ ;  /* 0x000000ffff0d7224 */ /* 0x000fe200078e00ff */
[----:B------:R-:W2:Y:S01]  /*51f0*/  LDCU.64 UR6, c[0x4][0x88] ;  /* 0x01001100ff0677ac */ /* 0x000ea20008000a00 */
[----:B------:R-:W3:Y:S01]  /*5200*/  LDC.64 R2, c[0x4][R3] ;  /* 0x0100000003027b82 */ /* 0x000ee20000000a00 */
[----:B------:R-:W4:Y:S01]  /*5210*/  LDCU.64 UR4, c[0x4][0x8] ;  /* 0x01000100ff0477ac */ /* 0x000f220008000a00 */
[----:B-1----:R-:W-:Y:S01]  /*5220*/  MOV R5, UR9 ;  /* 0x0000000900057c02 */ /* 0x002fe20008000f00 */
[----:B------:R-:W-:Y:S01]  /*5230*/  IMAD.U32 R4, RZ, RZ, UR8 ;  /* 0x00000008ff047e24 */ /* 0x000fe2000f8e00ff */
[----:B--2---:R-:W-:Y:S01]  /*5240*/  MOV R7, UR7 ;  /* 0x0000000700077c02 */ /* 0x004fe20008000f00 */
[----:B------:R-:W-:Y:S01]  /*5250*/  IMAD.U32 R6, RZ, RZ, UR6 ;  /* 0x00000006ff067e24 */ /* 0x000fe2000f8e00ff */
[----:B----4-:R-:W-:Y:S01]  /*5260*/  MOV R11, UR5 ;  /* 0x00000005000b7c02 */ /* 0x010fe20008000f00 */
[----:B------:R-:W-:Y:S02]  /*5270*/  IMAD.U32 R10, RZ, RZ, UR4 ;  /* 0x00000004ff0a7e24 */ /* 0x000fe4000f8e00ff */
[----:B------:R-:W-:Y:S07]  /*5280*/  LEPC R20, `(.L_x_85) ;  /* 0x000000001014794e */ /* 0x000fee0000000000 */
[----:B---3-5:R-:W-:Y:S05]  /*5290*/  CALL.ABS.NOINC R2 ;  /* 0x0000000002007343 */ /* 0x028fea0003c00000 */
.L_x_85:
[----:B------:R-:W-:Y:S01]  /*52a0*/  LOP3.LUT P0, RZ, R104, 0x1b0, RZ, 0xc0, !PT ;  /* 0x000001b068ff7812 */ /* 0x000fe2000780c0ff */
[----:B------:R-:W-:Y:S11]  /*52b0*/  BSSY.RECONVERGENT B6, `(.L_x_86) ;  /* 0x0000013000067945 */ /* 0x000ff60003800200 */
[----:B------:R-:W-:Y:S01]  /*52c0*/  @!UPT UIADD3 URZ, UPT, UPT, URZ, URZ, URZ ;  /* 0x000000fffffff290 */ /* 0x000fe2000fffe0ff */
[----:B------:R-:W-:Y:S05]  /*52d0*/  @!P0 BRA `(.L_x_87) ;  /* 0x0000000000408947 */ /* 0x000fea0003800000 */
        /* <DEDUP_REMOVED lines=16> */
.L_x_87:
[----:B------:R-:W-:Y:S05]  /*53e0*/  BSYNC.RECONVERGENT B6 ;  /* 0x0000000000067941 */ /* 0x000fea0003800200 */
.L_x_86:
[----:B------:R-:W-:Y:S01]  /*53f0*/  ISETP.NE.U32.AND P4, PT, R86, RZ, PT ;  /* 0x000000ff5600720c */ /* 0x000fe20003f85070 */
[----:B------:R-:W-:Y:S01]  /*5400*/  UISETP.NE.AND UP2, UPT, UR50, URZ, UPT ;  /* 0x000000ff3200728c */ /* 0x000fe2000bf45270 */
[----:B------:R-:W-:Y:S01]  /*5410*/  ISETP.NE.U32.AND P2, PT, RZ, UR38, PT ;  /* 0x00000026ff007c0c */ /* 0x000fe2000bf45070 */
[----:B------:R-:W-:Y:S01]  /*5420*/  UISETP.NE.U32.AND UP1, UPT, UR44, URZ, UPT ;  /* 0x000000ff2c00728c */ /* 0x000fe2000bf25070 */
[----:B------:R-:W-:Y:S01]  /*5430*/  ISETP.NE.AND.EX P4, PT, R87, RZ, PT, P4 ;  /* 0x000000ff5700720c */ /* 0x000fe20003f85340 */
[----:B------:R-:W-:Y:S01]  /*5440*/  UPLOP3.LUT UP0, UPT, UPT, UPT, UPT, 0x40, 0x4 ;  /* 0x000000000004789c */ /* 0x000fe20003f0e870 */
[----:B------:R-:W-:Y:S01]  /*5450*/  ISETP.NE.AND.EX P2, PT, RZ, UR39, PT, P2 ;  /* 0x00000027ff007c0c */ /* 0x000fe2000bf45320 */
[----:B------:R-:W-:Y:S01]  /*5460*/  UISETP.NE.AND.EX UP1, UPT, UR45, URZ, UPT, UP1 ;  /* 0x000000ff2d00728c */ /* 0x000fe2000bf25310 */
[----:B------:R-:W-:Y:S04]  /*5470*/  PLOP3.LUT P1, PT, PT, PT, UP2, 0x80, 0x8 ;  /* 0x000000000008781c */ /* 0x000fe80003f2f028 */
[----:B------:R-:W-:Y:S06]  /*5480*/  @UP2 UPLOP3.LUT UP0, UPT, UPT, UPT, UP1, 0x80, 0x8 ;  /* 0x000000000008289c */ /* 0x000fec0003f0f010 */
[----:B------:R-:W-:Y:S01]  /*5490*/  PLOP3.LUT P0, PT, PT, PT, UP0, 0x80, 0x8 ;  /* 0x000000000008781c */ /* 0x000fe20003f0f008 */
[----:B------:R-:W-:Y:S01]  /*54a0*/  @!UPT UIADD3 URZ, UPT, UPT, URZ, URZ, URZ ;  /* 0x000000fffffff290 */ /* 0x000fe2000fffe0ff */
[----:B------:R-:W-:Y:S11]  /*54b0*/  BRA.U !UP1, `(.L_x_88) ;  /* 0x0000000109387547 */ /* 0x000ff6000b800000 */
[----:B------:R-:W-:Y:S01]  /*54c0*/  UISETP.NE.U32.AND UP0, UPT, UR38, URZ, UPT ;  /* 0x000000ff2600728c */ /* 0x000fe2000bf05070 */
[----:B------:R-:W-:Y:S02]  /*54d0*/  HFMA2 R0, -RZ, RZ, 0, 5.9604644775390625e-08 ;  /* 0x00000001ff007431 */ /* 0x000fe400000001ff */
[----:B------:R-:W-:Y:S01]  /*54e0*/  IMAD.MOV.U32 R91, RZ, RZ, 0x1 ;  /* 0x00000001ff5b7424 */ /* 0x000fe200078e00ff */
[----:B------:R-:W-:Y:S06]  /*54f0*/  UISETP.NE.AND.EX UP0, UPT, UR39, URZ, UPT, UP0 ;  /* 0x000000ff2700728c */ /* 0x000fec000bf05300 */
[----:B------:R-:W-:Y:S05]  /*5500*/  PLOP3.LUT P3, PT, PT, PT, UP0, 0x80, 0x8 ;  /* 0x000000000008781c */ /* 0x000fea0003f6f008 */
[----:B------:R-:W1:Y:S01]  /*5510*/  @UP0 LDCU.64 UR6, c[0x0][0x888] ;  /* 0x00011100ff0607ac */ /* 0x000e620008000a00 */
[----:B------:R-:W-:Y:S07]  /*5520*/  @UP0 UIMAD UR4, UR36, UR44, URZ ;  /* 0x0000002c240402a4 */ /* 0x000fee000f8e02ff */
[----:B------:R-:W-:Y:S01]  /*5530*/  @!P3 PRMT R91, R0, 0x7610, R91 ;  /* 0x00007610005bb816 */ /* 0x000fe2000000005b */
[----:B-1----:R-:W-:Y:S03]  /*5540*/  @UP0 UIMAD.WIDE UR6, UR4, 0x4, UR6 ;  /* 0x00000004040608a5 */ /* 0x002fe6000f8e0206 */
[----:B------:R-:W1:Y:S03]  /*5550*/  @!UP0 LDCU UR4, c[0x0][0x880] ;  /* 0x00011000ff0487ac */ /* 0x000e660008000800 */
[----:B------:R-:W-:Y:S01]  /*5560*/  IMAD.U32 R2, RZ, RZ, UR6 ;  /* 0x00000006ff027e24 */ /* 0x000fe2000f8e00ff */
[----:B------:R-:W-:Y:S05]  /*5570*/  MOV R3, UR7 ;  /* 0x0000000700037c02 */ /* 0x000fea0008000f00 */
[----:B-----5:R2:W5:Y:S02]  /*5580*/  @P3 LDG.E R50, desc[UR46][R2.64] ;  /* 0x0000002e02323981 */ /* 0x020564000c1e1900 */
[----:B-12---:R-:W-:Y:S02]  /*5590*/  @!P3 IMAD.U32 R50, RZ, RZ, UR4 ;  /* 0x00000004ff32be24 */ /* 0x006fe4000f8e00ff */
.L_x_88:
[----:B------:R-:W-:Y:S05]  /*55a0*/  @!P4 BRA `(.L_x_89) ;  /* 0x000000000020c947 */ /* 0x000fea0003800000 */
[----:B------:R-:W-:Y:S04]  /*55b0*/  ISETP.NE.U32.AND P3, PT, R84, RZ, PT ;  /* 0x000000ff5400720c */ /* 0x000fe80003f65070 */
[----:B------:R-:W-:Y:S11]  /*55c0*/  ISETP.NE.AND.EX P3, PT, R85, RZ, PT, P3 ;  /* 0x000000ff5500720c */ /* 0x000ff60003f65330 */
[----:B------:R-:W-:Y:S02]  /*55d0*/  @!UPT UIADD3 URZ, UPT, UPT, URZ, URZ, URZ ;  /* 0x000000fffffff290 */ /* 0x000fe4000fffe0ff */
[----:B------:R-:W1:Y:S01]  /*55e0*/  @P3 LDC.64 R2, c[0x0][0x8a8] ;  /* 0x00022a00ff023b82 */ /* 0x000e620000000a00 */
[----:B------:R-:W-:Y:S04]  /*55f0*/  @P3 IMAD R0, R86, UR36, RZ ;  /* 0x0000002456003c24 */ /* 0x000fe8000f8e02ff */
[----:B-1----:R-:W-:Y:S05]  /*5600*/  @P3 IMAD.WIDE R2, R0, 0x4, R2 ;  /* 0x0000000400023825 */ /* 0x002fea00078e0202 */
[----:B-----5:R1:W5:Y:S02]  /*5610*/  @P3 LDG.E R47, desc[UR46][R2.64] ;  /* 0x0000002e022f3981 */ /* 0x020364000c1e1900 */
[----:B-1----:R-:W2:Y:S02]  /*5620*/  @!P3 LDC R47, c[0x0][0x8a0] ;  /* 0x00022800ff2fbb82 */ /* 0x002ea40000000800 */
.L_x_89:
[----:B-----5:R-:W-:Y:S01]  /*5630*/  ISETP.NE.AND P4, PT, R50, RZ, PT ;  /* 0x000000ff3200720c */ /* 0x020fe20003f85270 */
[----:B------:R-:W-:Y:S01]  /*5640*/  BSSY B1, `(.L_x_90) ;  /* 0x0000042000017945 */ /* 0x000fe20003800000 */
[----:B------:R-:W-:Y:S01]  /*5650*/  SEL R9, RZ, 0xffffffff, P2 ;  /* 0xffffffffff097807 */ /* 0x000fe20001000000 */
[----:B------:R-:W-:Y:S01]  /*5660*/  IMAD.MOV.U32 R55, RZ, RZ, 0x1 ;  /* 0x00000001ff377424 */ /* 0x000fe200078e00ff */
[----:B------:R-:W-:Y:S02]  /*5670*/  LOP3.LUT P3, RZ, R91, 0xff, RZ, 0xc0, !PT ;  /* 0x000000ff5bff7812 */ /* 0x000fe4000786c0ff */
[----:B------:R-:W-:Y:S02]  /*5680*/  CS2R R62, SRZ ;  /* 0x00000000003e7805 */ /* 0x000fe4000001ff00 */
[----:B------:R-:W-:Y:S02]  /*5690*/  @P1 SEL R2, RZ, 0xffffffff, P4 ;  /* 0xffffffffff021807 */ /* 0x000fe40002000000 */
[----:B------:R-:W-:Y:S02]  /*56a0*/  CS2R R60, SRZ ;  /* 0x00000000003c7805 */ /* 0x000fe4000001ff00 */
[----:B------:R-:W-:Y:S02]  /*56b0*/  LEA R0, R100, UR49, 0x3 ;  /* 0x0000003164007c11 */ /* 0x000fe4000f8e18ff */
[----:B------:R-:W-:Y:S02]  /*56c0*/  CS2R R58, SRZ ;  /* 0x00000000003a7805 */ /* 0x000fe4000001ff00 */
[----:B------:R-:W-:Y:S02]  /*56d0*/  @P0 SEL R2, R9, R2, !P3 ;  /* 0x0000000209020207 */ /* 0x000fe40005800000 */
[----:B------:R-:W-:Y:S02]  /*56e0*/  CS2R R56, SRZ ;  /* 0x0000000000387805 */ /* 0x000fe4000001ff00 */
[----:B------:R-:W-:Y:S02]  /*56f0*/  LEA R108, R44, UR49, 0x3 ;  /* 0x000000312c6c7c11 */ /* 0x000fe4000f8e18ff */
[----:B------:R-:W-:Y:S02]  /*5700*/  @P1 LOP3.LUT R2, R2, 0x1, RZ, 0xc0, !PT ;  /* 0x0000000102021812 */ /* 0x000fe400078ec0ff */
[----:B------:R-:W-:Y:S02]  /*5710*/  SHF.L.U32 R7, R102, 0x1f, RZ ;  /* 0x0000001f66077819 */ /* 0x000fe400000006ff */
[----:B------:R-:W-:Y:S02]  /*5720*/  ISETP.NE.U32.OR P6, PT, R2, 0x1, !P1 ;  /* 0x000000010200780c */ /* 0x000fe40004fc5470 */
[----:B------:R-:W-:Y:S02]  /*5730*/  PLOP3.LUT P2, PT, PT, PT, UP1, 0x80, 0x8 ;  /* 0x000000000008781c */ /* 0x000fe40003f4f018 */
[C---:B------:R-:W-:Y:S02]  /*5740*/  LEA.HI R5, R44.reuse, R44, RZ, 0x1 ;  /* 0x0000002c2c057211 */ /* 0x040fe400078f08ff */
[----:B------:R-:W-:Y:S02]  /*5750*/  SEL R2, RZ, 0xffffffff, P4 ;  /* 0xffffffffff027807 */ /* 0x000fe40002000000 */
[----:B------:R-:W-:Y:S01]  /*5760*/  P2R R64, PR, RZ, 0x40 ;  /* 0x00000040ff407803 */ /* 0x000fe20000000000 */
[C---:B------:R-:W-:Y:S01]  /*5770*/  IMAD.SHL.U32 R3, R5.reuse, 0x40, RZ ;  /* 0x0000004005037824 */ /* 0x040fe200078e00ff */
[----:B------:R-:W-:Y:S03]  /*5780*/  LOP3.LUT R5, R5, 0xffe, RZ, 0xc0, !PT ;  /* 0x00000ffe05057812 */ /* 0x000fe600078ec0ff */
[----:B------:R-:W-:Y:S02]  /*5790*/  @P6 SHF.L.U32 R11, R99, 0x1f, RZ ;  /* 0x0000001f630b6819 */ /* 0x000fe400000006ff */
[----:B------:R-:W-:Y:S01]  /*57a0*/  @P2 SEL R2, R9, R2, !P3 ;  /* 0x0000000209022207 */ /* 0x000fe20005800000 */
[----:B------:R-:W-:Y:S01]  /*57b0*/  IMAD.IADD R48, R44, 0x1, -R5 ;  /* 0x000000012c307824 */ /* 0x000fe200078e0a05 */
[----:B------:R-:W1:Y:S01]  /*57c0*/  @P6 SYNCS.PHASECHK.TRANS64.TRYWAIT P1, [R0+URZ+0x80], R11 ;  /* 0x0000800b000065a7 */ /* 0x000e6200080211ff */
[----:B------:R-:W-:Y:S02]  /*57d0*/  LOP3.LUT R3, R3, 0xffffff80, RZ, 0xc0, !PT ;  /* 0xffffff8003037812 */ /* 0x000fe400078ec0ff */
[----:B------:R-:W-:Y:S03]  /*57e0*/  LOP3.LUT R2, R2, 0x1, RZ, 0xc0, !PT ;  /* 0x0000000102027812 */ /* 0x000fe600078ec0ff */
[----:B------:R-:W-:Y:S01]  /*57f0*/  IMAD.IADD R3, R46, 0x1, R3 ;  /* 0x000000012e037824 */ /* 0x000fe200078e0203 */
[----:B------:R-:W-:Y:S03]  /*5800*/  ISETP.NE.U32.AND P5, PT, R2, 0x1, PT ;  /* 0x000000010200780c */ /* 0x000fe60003fa5070 */
[----:B------:R-:W-:Y:S01]  /*5810*/  IMAD R48, R48, 0x100000, R3 ;  /* 0x0010000030307824 */ /* 0x000fe200078e0203 */
[----:B------:R-:W-:Y:S01]  /*5820*/  P2R R72, PR, RZ, 0x20 ;  /* 0x00000020ff487803 */ /* 0x000fe20000000000 */
[----:B------:R3:W4:Y:S01]  /*5830*/  SYNCS.PHASECHK.TRANS64.TRYWAIT P0, [R108+URZ+0xd0], R7 ;  /* 0x0000d0076c0075a7 */ /* 0x00072200080011ff */
[----:B-1----:R-:W-:Y:S01]  /*5840*/  @P6 SEL R55, RZ, 0x1, !P1 ;  /* 0x00000001ff376807 */ /* 0x002fe20004800000 */
[----:B---3--:R-:W-:Y:S06]  /*5850*/  @!P6 BRA `(.L_x_91) ;  /* 0x000000000080e947 */ /* 0x008fec0003800000 */
[----:B------:R-:W-:Y:S01]  /*5860*/  @P5 IMAD R4, R100, 0x1000, R95 ;  /* 0x0000100064045824 */ /* 0x000fe200078e025f */
[----:B------:R-:W-:Y:S01]  /*5870*/  ISETP.NE.AND P1, PT, R55, RZ, PT ;  /* 0x000000ff3700720c */ /* 0x000fe20003f25270 */
[----:B------:R-:W-:Y:S01]  /*5880*/  BSSY B0, `(.L_x_92) ;  /* 0x000000b000007945 */ /* 0x000fe20003800000 */
[----:B------:R-:W-:Y:S01]  /*5890*/  CS2R R58, SRZ ;  /* 0x00000000003a7805 */ /* 0x000fe2000001ff00 */
[----:B------:R-:W-:Y:S01]  /*58a0*/  @P5 VIADD R2, R4, UR49 ;  /* 0x0000003104025c36 */ /* 0x000fe20008000000 */
[----:B------:R-:W-:Y:S02]  /*58b0*/  CS2R R56, SRZ ;  /* 0x0000000000387805 */ /* 0x000fe4000001ff00 */
[----:B------:R-:W-:Y:S02]  /*58c0*/  CS2R R62, SRZ ;  /* 0x00000000003e7805 */ /* 0x000fe4000001ff00 */
[----:B------:R-:W-:Y:S01]  /*58d0*/  CS2R R60, SRZ ;  /* 0x00000000003c7805 */ /* 0x000fe2000001ff00 */
[----:B------:R-:W-:Y:S04]  /*58e0*/  @P5 IMAD R2, R103, -0x10, R2 ;  /* 0xfffffff067025824 */ /* 0x000fe800078e0202 */
[----:B------:R-:W-:Y:S05]  /*58f0*/  @P1 BRA `(.L_x_93) ;  /* 0x00000000000c1947 */ /* 0x000fea0003800000 */
[----:B------:R-:W-:Y:S04]  /*5900*/  SHF.L.U32 R3, R99, 0x1f, RZ ;  /* 0x0000001f63037819 */ /* 0x000fe800000006ff */
[----:B------:R-:W1:Y:S02]  /*5910*/  SYNCS.PHASECHK.TRANS64.TRYWAIT P1, [R0+URZ+0x80], R3 ;  /* 0x00008003000075a7 */ /* 0x000e6400080211ff */
[----:B-1----:R-:W-:Y:S05]  /*5920*/  @!P1 BRA `(.L_x_94) ;  /* 0x0000002400709947 */ /* 0x002fea0003800000 */
.L_x_93:
[----:B------:R-:W-:Y:S05]  /*5930*/  BSYNC B0 ;  /* 0x0000000000007941 */ /* 0x000fea0003800000 */
.L_x_92:
[----:B------:R-:W-:Y:S01]  /*5940*/  ISETP.NE.AND P1, PT, R72, RZ, PT ;  /* 0x000000ff4800720c */ /* 0x000fe20003f25270 */
[----:B-1----:R-:W-:Y:S02]  /*5950*/  VIADD R3, R0, 0x90 ;  /* 0x0000009000037836 */ /* 0x002fe40000000000 */
[----:B------:R-:W-:Y:S02]  /*5960*/  IMAD.U32 R0, RZ, RZ, UR37 ;  /* 0x00000025ff007e24 */ /* 0x000fe4000f8e00ff */
[----:B------:R-:W-:Y:S03]  /*5970*/  VIADD R100, R100, 0x1 ;  /* 0x0000000164647836 */ /* 0x000fe60000000000 */
[----:B------:R-:W-:Y:S05]  /*5980*/  PRMT R0, R0, 0x654, R3 ;  /* 0x0000065400007816 */ /* 0x000fea0000000003 */
[----:B------:R1:W3:Y:S04]  /*5990*/  @P1 LDS.128 R56, [R4+UR49+0x200] ;  /* 0x0002003104381984 */ /* 0x0002e80008000c00 */
[----:B------:R1:W1:Y:S01]  /*59a0*/  @P1 LDS.128 R60, [R2+0x210] ;  /* 0x00021000023c1984 */ /* 0x0002620000000c00 */
[C---:B------:R-:W-:Y:S01]  /*59b0*/  ISETP.NE.AND P1, PT, R100.reuse, 0x2, PT ;  /* 0x000000026400780c */ /* 0x040fe20003f25270 */
[----:B------:R-:W-:Y:S01]  /*59c0*/  @!PT LDS RZ, [RZ] ;  /* 0x00000000fffff984 */ /* 0x000fe20000000800 */
[----:B------:R-:W-:Y:S01]  /*59d0*/  @!PT LDS RZ, [RZ] ;  /* 0x00000000fffff984 */ /* 0x000fe20000000800 */
[----:B------:R-:W-:Y:S01]  /*59e0*/  @!PT LDS RZ, [RZ] ;  /* 0x00000000fffff984 */ /* 0x000fe20000000800 */
[----:B------:R-:W-:Y:S01]  /*59f0*/  @!PT LDS RZ, [RZ] ;  /* 0x00000000fffff984 */ /* 0x000fe20000000800 */
[----:B------:R5:W-:Y:S06]  /*5a00*/  MEMBAR.ALL.CTA ;  /* 0x0000000000007992 */ /* 0x000bec0000008000 */
[----:B-----5:R-:W5:Y:S01]  /*5a10*/  FENCE.VIEW.ASYNC.S ;  /* 0x00000000000073c6 */ /* 0x020f620000000000 */
[----:B------:R-:W-:Y:S01]  /*5a20*/  SEL R100, R100, RZ, P1 ;  /* 0x000000ff64647207 */ /* 0x000fe20000800000 */
[----:B-----5:R5:W-:Y:S02]  /*5a30*/  SYNCS.ARRIVE.TRANS64.RED.A1T0 RZ, [R0+URZ], RZ ;  /* 0x000000ff00ff79a7 */ /* 0x020be400081004ff */
[----:B-----5:R-:W-:Y:S04]  /*5a40*/  SEL R0, RZ, 0x1, P1 ;  /* 0x00000001ff007807 */ /* 0x020fe80000800000 */
[----:B---3--:R-:W-:Y:S02]  /*5a50*/  LOP3.LUT R99, R99, R0, RZ, 0x3c, !PT ;  /* 0x0000000063637212 */ /* 0x008fe400078e3cff */
.L_x_91:
[----:B------:R-:W-:Y:S05]  /*5a60*/  BSYNC B1 ;  /* 0x0000000000017941 */ /* 0x000fea0003800000 */
.L_x_90:
[----:B------:R-:W-:Y:S04]  /*5a70*/  SHF.R.U32.HI R3, RZ, 0x15, R48 ;  /* 0x00000015ff037819 */ /* 0x000fe80000011630 */
[----:B------:R-:W-:Y:S01]  /*5a80*/  LOP3.LUT P1, RZ, R3, 0x3, R96, 0x48, !PT ;  /* 0x0000000303ff7812 */ /* 0x000fe20007824860 */
[----:B------:R-:W-:Y:S01]  /*5a90*/  @!UPT UIADD3 URZ, UPT, UPT, URZ, URZ, URZ ;  /* 0x000000fffffff290 */ /* 0x000fe2000fffe0ff */
[----:B----4-:R-:W-:Y:S11]  /*5aa0*/  @P0 BRA `(.L_x_95) ;  /* 0x0000000000080947 */ /* 0x010ff60003800000 */
[----:B------:R-:W3:Y:S02]  /*5ab0*/  SYNCS.PHASECHK.TRANS64.TRYWAIT P0, [R108+URZ+0xd0], R7 ;  /* 0x0000d0076c0075a7 */ /* 0x000ee400080011ff */
[----:B---3--:R-:W-:Y:S05]  /*5ac0*/  @!P0 BRA `(.L_x_96) ;  /* 0x00000024001c8947 */ /* 0x008fea0003800000 */
.L_x_95:
[----:B------:R-:W-:Y:S05]  /*5ad0*/  @!P1 BRA `(.L_x_97) ;  /* 0x0000000000409947 */ /* 0x000fea0003800000 */
[----:B------:R-:W4:Y:S01]  /*5ae0*/  LDCU.64 UR8, c[0x4][0x70] ;  /* 0x01000e00ff0877ac */ /* 0x000f220008000a00 */
[----:B------:R-:W-:Y:S01]  /*5af0*/  MOV R3, 0x0 ;  /* 0x0000000000037802 */ /* 0x000fe20000000f00 */
[----:B------:R-:W-:Y:S02]  /*5b00*/  HFMA2 R12, -RZ, RZ, 0, 5.9604644775390625e-08 ;  /* 0x00000001ff0c7431 */ /* 0x000fe400000001ff */
[----:B------:R-:W-:Y:S02]  /*5b10*/  IMAD.MOV.U32 R8, RZ, RZ, 0x192 ;  /* 0x00000192ff087424 */ /* 0x000fe400078e00ff */
[----:B------:R-:W-:Y:S01]  /*5b20*/  IMAD.MOV.U32 R13, RZ, RZ, RZ ;  /* 0x000000ffff0d7224 */ /* 0x000fe200078e00ff */
[----:B------:R-:W3:Y:S01]  /*5b30*/  LDCU.64 UR6, c[0x4][0x78] ;  /* 0x01000f00ff0677ac */ /* 0x000ee20008000a00 */
[----:B-1----:R-:W1:Y:S01]  /*5b40*/  LDC.64 R2, c[0x4][R3] ;  /* 0x0100000003027b82 */ /* 0x002e620000000a00 */
[----:B------:R-:W5:Y:S01]  /*5b50*/  LDCU.64 UR4, c[0x4][0x10] ;  /* 0x01000200ff0477ac */ /* 0x000f620008000a00 */
[----:B----4-:R-:W-:Y:S01]  /*5b60*/  MOV R5, UR9 ;  /* 0x0000000900057c02 */ /* 0x010fe20008000f00 */
[----:B------:R-:W-:Y:S01]  /*5b70*/  IMAD.U32 R4, RZ, RZ, UR8 ;  /* 0x00000008ff047e24 */ /* 0x000fe2000f8e00ff */
[----:B---3--:R-:W-:Y:S01]  /*5b80*/  MOV R7, UR7 ;  /* 0x0000000700077c02 */ /* 0x008fe20008000f00 */
[----:B------:R-:W-:Y:S01]  /*5b90*/  IMAD.U32 R6, RZ, RZ, UR6 ;  /* 0x00000006ff067e24 */ /* 0x000fe2000f8e00ff */
[----:B-----5:R-:W-:Y:S01]  /*5ba0*/  MOV R11, UR5 ;  /* 0x00000005000b7c02 */ /* 0x020fe20008000f00 */
[----:B------:R-:W-:Y:S02]  /*5bb0*/  IMAD.U32 R10, RZ, RZ, UR4 ;  /* 0x00000004ff0a7e24 */ /* 0x000fe4000f8e00ff */
[----:B------:R-:W-:Y:S07]  /*5bc0*/  LEPC R20, `(.L_x_97) ;  /* 0x000000001014794e */ /* 0x000fee0000000000 */
[----:B-12---:R-:W-:Y:S05]  /*5bd0*/  CALL.ABS.NOINC R2 ;  /* 0x0000000002007343 */ /* 0x006fea0003c00000 */
.L_x_97:
[----:B------:R-:W-:Y:S05]  /*5be0*/  WARPSYNC.ALL ;  /* 0x0000000000007948 */ /* 0x000fea0003800000 */
[----:B------:R-:W-:Y:S01]  /*5bf0*/  R2UR UR4, R48 ;  /* 0x00000000300472ca */ /* 0x000fe200000e0000 */
[----:B------:R-:W-:Y:S01]  /*5c00*/  BSSY.RECONVERGENT B0, `(.L_x_98) ;  /* 0x00000a0000007945 */ /* 0x000fe20003800200 */
[C---:B------:R-:W-:Y:S02]  /*5c10*/  SHF.L.U32 R51, R56.reuse, 0x10, RZ ;  /* 0x0000001038337819 */ /* 0x040fe400000006ff */
[C---:B------:R-:W-:Y:S02]  /*5c20*/  PRMT R49, R56.reuse, 0x8880, RZ ;  /* 0x0000888038317816 */ /* 0x040fe400000000ff */
[----:B------:R-:W-:Y:S02]  /*5c30*/  SHF.R.S32.HI R51, RZ, 0x18, R51 ;  /* 0x00000018ff337819 */ /* 0x000fe40000011433 */
[----:B------:R-:W-:Y:S02]  /*5c40*/  SHF.L.U32 R52, R56, 0x8, RZ ;  /* 0x0000000838347819 */ /* 0x000fe400000006ff */
[C---:B------:R-:W-:Y:S02]  /*5c50*/  PRMT R54, R58.reuse, 0x8880, RZ ;  /* 0x000088803a367816 */ /* 0x040fe400000000ff */
[----:B------:R-:W-:Y:S01]  /*5c60*/  SHF.L.U32 R53, R58, 0x8, RZ ;  /* 0x000000083a357819 */ /* 0x000fe200000006ff */
[----:B-1-3--:R-:W-:Y:S01]  /*5c70*/  LDTM.16dp32bit_t0_t15.x32 R4, tmem[UR4] ;  /* 0x00000004000479ee */ /* 0x00afe20008a80000 */
[----:B------:R-:W2:Y:S01]  /*5c80*/  LDTM.16dp32bit_t16_t31.x32 R4, tmem[UR4+0x20] ;  /* 0x00002004000479ee */ /* 0x000ea20008aa0000 */
[----:B------:R-:W-:Y:S02]  /*5c90*/  ISETP.NE.AND P6, PT, R64, RZ, PT ;  /* 0x000000ff4000720c */ /* 0x000fe40003fc5270 */
[----:B------:R-:W-:Y:S02]  /*5ca0*/  IADD3 R74, PT, PT, R95, UR49, RZ ;  /* 0x000000315f4a7c10 */ /* 0x000fe4000fffe0ff */
[----:B------:R-:W-:Y:S02]  /*5cb0*/  SHF.L.U32 R73, R97, 0x4, RZ ;  /* 0x0000000461497819 */ /* 0x000fe400000006ff */
[----:B------:R-:W-:Y:S02]  /*5cc0*/  SHF.R.S32.HI R53, RZ, 0x18, R53 ;  /* 0x00000018ff357819 */ /* 0x000fe40000011435 */
[----:B------:R-:W-:Y:S02]  /*5cd0*/  IADD3 R112, PT, PT, R74, R73, RZ ;  /* 0x000000494a707210 */ /* 0x000fe40007ffe0ff */
[----:B------:R-:W-:Y:S01]  /*5ce0*/  ISETP.NE.AND P0, PT, R105, RZ, PT ;  /* 0x000000ff6900720c */ /* 0x000fe20003f05270 */
[C---:B--2---:R-:W-:Y:S02]  /*5cf0*/  IMAD R0, R47.reuse, R4, RZ ;  /* 0x000000042f007224 */ /* 0x044fe400078e02ff */
[----:B------:R-:W-:Y:S02]  /*5d00*/  IMAD R2, R47, R5, RZ ;  /* 0x000000052f027224 */ /* 0x000fe400078e02ff */
[----:B------:R-:W-:Y:S01]  /*5d10*/  IMAD R0, R49, R50, R0 ;  /* 0x0000003231007224 */ /* 0x000fe200078e0200 */
[----:B------:R-:W-:Y:S01]  /*5d20*/  SHF.R.S32.HI R49, RZ, 0x18, R52 ;  /* 0x00000018ff317819 */ /* 0x000fe20000011434 */
[----:B------:R-:W-:Y:S01]  /*5d30*/  IMAD R3, R47, R6, RZ ;  /* 0x000000062f037224 */ /* 0x000fe200078e02ff */
[----:B------:R-:W-:Y:S01]  /*5d40*/  SHF.L.U32 R52, R57, 0x10, RZ ;  /* 0x0000001039347819 */ /* 0x000fe200000006ff */
[-C--:B------:R-:W-:Y:S01]  /*5d50*/  IMAD R2, R51, R50.reuse, R2 ;  /* 0x0000003233027224 */ /* 0x080fe200078e0202 */
[----:B------:R-:W-:Y:S01]  /*5d60*/  SHF.R.S32.HI R51, RZ, 0x18, R56 ;  /* 0x00000018ff337819 */ /* 0x000fe20000011438 */
[----:B------:R-:W-:Y:S02]  /*5d70*/  IMAD R7, R47, R7, RZ ;  /* 0x000000072f077224 */ /* 0x000fe400078e02ff */
[-C--:B------:R-:W-:Y:S01]  /*5d80*/  IMAD R3, R49, R50.reuse, R3 ;  /* 0x0000003231037224 */ /* 0x080fe200078e0203 */
[----:B------:R-:W-:Y:S01]  /*5d90*/  PRMT R49, R57, 0x8880, RZ ;  /* 0x0000888039317816 */ /* 0x000fe200000000ff */
[----:B------:R-:W-:Y:S01]  /*5da0*/  IMAD R7, R51, R50, R7 ;  /* 0x0000003233077224 */ /* 0x000fe200078e0207 */
[----:B------:R-:W-:Y:S01]  /*5db0*/  SHF.R.S32.HI R51, RZ, 0x18, R52 ;  /* 0x00000018ff337819 */ /* 0x000fe20000011434 */
[----:B------:R-:W-:Y:S02]  /*5dc0*/  IMAD R4, R47, R8, RZ ;  /* 0x000000082f047224 */ /* 0x000fe400078e02ff */
[----:B------:R-:W-:Y:S01]  /*5dd0*/  IMAD.SHL.U32 R52, R57, 0x100, RZ ;  /* 0x0000010039347824 */ /* 0x000fe200078e00ff */
[----:B------:R-:W-:Y:S01]  /*5de0*/  I2IP.S8.S32.SAT R65, R7, R3, RZ ;  /* 0x0000000307417239 */ /* 0x000fe200000014ff */
[----:B------:R-:W-:Y:S02]  /*5df0*/  IMAD R5, R47, R9, RZ ;  /* 0x000000092f057224 */ /* 0x000fe400078e02ff */
[----:B------:R-:W-:Y:S01]  /*5e00*/  IMAD R4, R49, R50, R4 ;  /* 0x0000003231047224 */ /* 0x000fe200078e0204 */
[----:B------:R-:W-:Y:S01]  /*5e10*/  SHF.R.S32.HI R49, RZ, 0x18, R52 ;  /* 0x00000018ff317819 */ /* 0x000fe20000011434 */
[----:B------:R-:W-:Y:S01]  /*5e20*/  IMAD R6, R47, R10, RZ ;  /* 0x0000000a2f067224 */ /* 0x000fe200078e02ff */
[----:B------:R-:W-:Y:S01]  /*5e30*/  I2IP.S8.S32.SAT R64, R2, R0, R65 ;  /* 0x0000000002407239 */ /* 0x000fe20000001441 */
[-C--:B------:R-:W-:Y:S01]  /*5e40*/  IMAD R5, R51, R50.reuse, R5 ;  /* 0x0000003233057224 */ /* 0x080fe200078e0205 */
[----:B------:R-:W-:Y:S01]  /*5e50*/  SHF.L.U32 R52, R58, 0x10, RZ ;  /* 0x000000103a347819 */ /* 0x000fe200000006ff */
[----:B------:R-:W-:Y:S01]  /*5e60*/  IMAD R11, R47, R11, RZ ;  /* 0x0000000b2f0b7224 */ /* 0x000fe200078e02ff */
[----:B------:R-:W-:Y:S01]  /*5e70*/  SHF.R.S32.HI R51, RZ, 0x18, R57 ;  /* 0x00000018ff337819 */ /* 0x000fe20000011439 */
[----:B------:R-:W-:Y:S01]  /*5e80*/  IMAD R6, R49, R50, R6 ;  /* 0x0000003231067224 */ /* 0x000fe200078e0206 */
[----:B------:R-:W-:Y:S01]  /*5e90*/  SHF.R.S32.HI R52, RZ, 0x18, R52 ;  /* 0x00000018ff347819 */ /* 0x000fe20000011434 */
[C---:B------:R-:W-:Y:S02]  /*5ea0*/  IMAD R8, R47.reuse, R12, RZ ;  /* 0x0000000c2f087224 */ /* 0x040fe400078e02ff */
[----:B------:R-:W-:Y:S02]  /*5eb0*/  IMAD.MOV.U32 R49, RZ, RZ, R54 ;  /* 0x000000ffff317224 */ /* 0x000fe400078e0036 */
[----:B------:R-:W-:Y:S02]  /*5ec0*/  IMAD R9, R47, R13, RZ ;  /* 0x0000000d2f097224 */ /* 0x000fe400078e02ff */
[----:B------:R-:W-:Y:S01]  /*5ed0*/  IMAD R11, R51, R50, R11 ;  /* 0x00000032330b7224 */ /* 0x000fe200078e020b */
[----:B------:R-:W-:Y:S01]  /*5ee0*/  SHF.R.S32.HI R51, RZ, 0x18, R58 ;  /* 0x00000018ff337819 */ /* 0x000fe2000001143a */
[----:B------:R-:W-:Y:S02]  /*5ef0*/  IMAD R10, R47, R14, RZ ;  /* 0x0000000e2f0a7224 */ /* 0x000fe400078e02ff */
[----:B------:R-:W-:Y:S01]  /*5f00*/  IMAD R8, R49, R50, R8 ;  /* 0x0000003231087224 */ /* 0x000fe200078e0208 */
[----:B------:R-:W-:Y:S01]  /*5f10*/  I2IP.S8.S32.SAT R65, R11, R6, RZ ;  /* 0x000000060b417239 */ /* 0x000fe200000014ff */
[----:B------:R-:W-:Y:S01]  /*5f20*/  IMAD R15, R47, R15, RZ ;  /* 0x0000000f2f0f7224 */ /* 0x000fe200078e02ff */
[----:B------:R-:W-:Y:S01]  /*5f30*/  PRMT R49, R59, 0x8880, RZ ;  /* 0x000088803b317816 */ /* 0x000fe200000000ff */
[----:B------:R-:W-:Y:S01]  /*5f40*/  IMAD R9, R52, R50, R9 ;  /* 0x0000003234097224 */ /* 0x000fe200078e0209 */
[----:B------:R-:W-:Y:S01]  /*5f50*/  I2IP.S8.S32.SAT R65, R5, R4, R65 ;  /* 0x0000000405417239 */ /* 0x000fe20000001441 */
[-C--:B------:R-:W-:Y:S01]  /*5f60*/  IMAD R10, R53, R50.reuse, R10 ;  /* 0x00000032350a7224 */ /* 0x080fe200078e020a */
[----:B------:R-:W-:Y:S01]  /*5f70*/  SHF.L.U32 R53, R59, 0x8, RZ ;  /* 0x000000083b357819 */ /* 0x000fe200000006ff */
[----:B------:R-:W-:Y:S01]  /*5f80*/  IMAD R15, R51, R50, R15 ;  /* 0x00000032330f7224 */ /* 0x000fe200078e020f */
[----:B------:R-:W-:Y:S01]  /*5f90*/  SHF.L.U32 R51, R59, 0x10, RZ ;  /* 0x000000103b337819 */ /* 0x000fe200000006ff */
[C---:B------:R-:W-:Y:S01]  /*5fa0*/  IMAD R12, R47.reuse, R16, RZ ;  /* 0x000000102f0c7224 */ /* 0x040fe200078e02ff */
[----:B------:R-:W-:Y:S01]  /*5fb0*/  SHF.R.S32.HI R53, RZ, 0x18, R53 ;  /* 0x00000018ff357819 */ /* 0x000fe20000011435 */
[C---:B------:R-:W-:Y:S01]  /*5fc0*/  IMAD R13, R47.reuse, R17, RZ ;  /* 0x000000112f0d7224 */ /* 0x040fe200078e02ff */
[----:B------:R-:W-:Y:S01]  /*5fd0*/  SHF.R.S32.HI R51, RZ, 0x18, R51 ;  /* 0x00000018ff337819 */ /* 0x000fe20000011433 */
[----:B------:R-:W-:Y:S01]  /*5fe0*/  IMAD R14, R47, R18, RZ ;  /* 0x000000122f0e7224 */ /* 0x000fe200078e02ff */
[----:B------:R-:W-:Y:S01]  /*5ff0*/  I2IP.S8.S32.SAT R66, R15, R10, RZ ;  /* 0x0000000a0f427239 */ /* 0x000fe200000014ff */
[----:B------:R-:W-:Y:S01]  /*6000*/  IMAD R12, R49, R50, R12 ;  /* 0x00000032310c7224 */ /* 0x000fe200078e020c */
[----:B------:R-:W-:Y:S01]  /*6010*/  SHF.R.S32.HI R49, RZ, 0x18, R59 ;  /* 0x00000018ff317819 */ /* 0x000fe2000001143b */
[----:B------:R-:W-:Y:S01]  /*6020*/  IMAD R19, R47, R19, RZ ;  /* 0x000000132f137224 */ /* 0x000fe200078e02ff */
[----:B------:R-:W-:Y:S01]  /*6030*/  I2IP.S8.S32.SAT R66, R9, R8, R66 ;  /* 0x0000000809427239 */ /* 0x000fe20000001442 */
[-C--:B------:R-:W-:Y:S01]  /*6040*/  IMAD R13, R51, R50.reuse, R13 ;  /* 0x00000032330d7224 */ /* 0x080fe200078e020d */
[C---:B------:R-:W-:Y:S01]  /*6050*/  PRMT R51, R60.reuse, 0x8880, RZ ;  /* 0x000088803c337816 */ /* 0x040fe200000000ff */
[-C--:B------:R-:W-:Y:S01]  /*6060*/  IMAD R14, R53, R50.reuse, R14 ;  /* 0x00000032350e7224 */ /* 0x080fe200078e020e */
[----:B------:R-:W-:Y:S01]  /*6070*/  PRMT R53, R61, 0x8880, RZ ;  /* 0x000088803d357816 */ /* 0x000fe200000000ff */
[----:B------:R-:W-:Y:S01]  /*6080*/  IMAD R19, R49, R50, R19 ;  /* 0x0000003231137224 */ /* 0x000fe200078e0213 */
[----:B------:R-:W-:Y:S01]  /*6090*/  MOV R49, R51 ;  /* 0x0000003300317202 */ /* 0x000fe20000000f00 */
[----:B------:R-:W-:Y:S02]  /*60a0*/  IMAD R16, R47, R20, RZ ;  /* 0x000000142f107224 */ /* 0x000fe400078e02ff */
[C---:B------:R-:W-:Y:S01]  /*60b0*/  IMAD.U32 R52, R60.reuse, 0x10000, RZ ;  /* 0x000100003c347824 */ /* 0x040fe200078e00ff */
[----:B------:R-:W-:Y:S01]  /*60c0*/  I2IP.S8.S32.SAT R67, R19, R14, RZ ;  /* 0x0000000e13437239 */ /* 0x000fe200000014ff */
[----:B------:R-:W-:Y:S01]  /*60d0*/  IMAD R16, R49, R50, R16 ;  /* 0x0000003231107224 */ /* 0x000fe200078e0210 */
[----:B------:R-:W-:Y:S01]  /*60e0*/  SHF.L.U32 R49, R60, 0x8, RZ ;  /* 0x000000083c317819 */ /* 0x000fe200000006ff */
[C---:B------:R-:W-:Y:S01]  /*60f0*/  IMAD R17, R47.reuse, R21, RZ ;  /* 0x000000152f117224 */ /* 0x040fe200078e02ff */
[----:B------:R-:W-:Y:S01]  /*6100*/  SHF.R.S32.HI R51, RZ, 0x18, R52 ;  /* 0x00000018ff337819 */ /* 0x000fe20000011434 */
[C---:B------:R-:W-:Y:S01]  /*6110*/  IMAD R18, R47.reuse, R22, RZ ;  /* 0x000000162f127224 */ /* 0x040fe200078e02ff */
[----:B------:R-:W-:Y:S01]  /*6120*/  SHF.R.S32.HI R49, RZ, 0x18, R49 ;  /* 0x00000018ff317819 */ /* 0x000fe20000011431 */
[----:B------:R-:W-:Y:S01]  /*6130*/  IMAD R23, R47, R23, RZ ;  /* 0x000000172f177224 */ /* 0x000fe200078e02ff */
[----:B------:R-:W-:Y:S01]  /*6140*/  I2IP.S8.S32.SAT R67, R13, R12, R67 ;  /* 0x0000000c0d437239 */ /* 0x000fe20000001443 */
[----:B------:R-:W-:Y:S01]  /*6150*/  IMAD R17, R51, R50, R17 ;  /* 0x0000003233117224 */ /* 0x000fe200078e0211 */
[C---:B------:R-:W-:Y:S01]  /*6160*/  SHF.L.U32 R52, R61.reuse, 0x10, RZ ;  /* 0x000000103d347819 */ /* 0x040fe200000006ff */
[----:B------:R-:W-:Y:S01]  /*6170*/  IMAD.SHL.U32 R54, R61, 0x100, RZ ;  /* 0x000001003d367824 */ /* 0x000fe200078e00ff */
[----:B------:R-:W-:Y:S01]  /*6180*/  SHF.R.S32.HI R51, RZ, 0x18, R60 ;  /* 0x00000018ff337819 */ /* 0x000fe2000001143c */
[----:B------:R-:W-:Y:S01]  /*6190*/  IMAD R20, R47, R24, RZ ;  /* 0x000000182f147224 */ /* 0x000fe200078e02ff */
[----:B------:R1:W-:Y:S01]  /*61a0*/  STS.128 [R95+UR49+0x2200], R64 ;  /* 0x002200405f007988 */ /* 0x0003e20008000c31 */
[-C--:B------:R-:W-:Y:S01]  /*61b0*/  IMAD R18, R49, R50.reuse, R18 ;  /* 0x0000003231127224 */ /* 0x080fe200078e0212 */
[----:B------:R-:W-:Y:S01]  /*61c0*/  SHF.R.S32.HI R52, RZ, 0x18, R52 ;  /* 0x00000018ff347819 */ /* 0x000fe20000011434 */
[----:B------:R-:W-:Y:S01]  /*61d0*/  IMAD R21, R47, R25, RZ ;  /* 0x000000192f157224 */ /* 0x000fe200078e02ff */
[----:B------:R-:W-:Y:S01]  /*61e0*/  SHF.R.S32.HI R49, RZ, 0x18, R54 ;  /* 0x00000018ff317819 */ /* 0x000fe20000011436 */
[----:B------:R-:W-:Y:S01]  /*61f0*/  IMAD R23, R51, R50, R23 ;  /* 0x0000003233177224 */ /* 0x000fe200078e0217 */
[----:B------:R-:W-:Y:S01]  /*6200*/  SHF.R.S32.HI R51, RZ, 0x18, R61 ;  /* 0x00000018ff337819 */ /* 0x000fe2000001143d */
[----:B------:R-:W-:Y:S01]  /*6210*/  IMAD R22, R47, R26, RZ ;  /* 0x0000001a2f167224 */ /* 0x000fe200078e02ff */
[----:B------:R-:W-:Y:S01]  /*6220*/  SHF.R.S32.HI R54, RZ, 0x18, R63 ;  /* 0x00000018ff367819 */ /* 0x000fe2000001143f */
[----:B------:R-:W-:Y:S01]  /*6230*/  IMAD R20, R53, R50, R20 ;  /* 0x0000003235147224 */ /* 0x000fe200078e0214 */
[----:B------:R-:W-:Y:S01]  /*6240*/  I2IP.S8.S32.SAT R68, R23, R18, RZ ;  /* 0x0000001217447239 */ /* 0x000fe200000014ff */
[----:B------:R-:W-:Y:S01]  /*6250*/  IMAD R27, R47, R27, RZ ;  /* 0x0000001b2f1b7224 */ /* 0x000fe200078e02ff */
[----:B------:R-:W-:Y:S01]  /*6260*/  SHF.L.U32 R53, R62, 0x8, RZ ;  /* 0x000000083e357819 */ /* 0x000fe200000006ff */
[-C--:B------:R-:W-:Y:S01]  /*6270*/  IMAD R21, R52, R50.reuse, R21 ;  /* 0x0000003234157224 */ /* 0x080fe200078e0215 */
[C---:B------:R-:W-:Y:S01]  /*6280*/  SHF.L.U32 R52, R62.reuse, 0x10, RZ ;  /* 0x000000103e347819 */ /* 0x040fe200000006ff */
[----:B------:R-:W-:Y:S01]  /*6290*/  IMAD R22, R49, R50, R22 ;  /* 0x0000003231167224 */ /* 0x000fe200078e0216 */
[----:B------:R-:W-:Y:S01]  /*62a0*/  PRMT R49, R62, 0x8880, RZ ;  /* 0x000088803e317816 */ /* 0x000fe200000000ff */
[----:B------:R-:W-:Y:S01]  /*62b0*/  IMAD R24, R47, R28, RZ ;  /* 0x0000001c2f187224 */ /* 0x000fe200078e02ff */
[----:B------:R-:W-:Y:S01]  /*62c0*/  I2IP.S8.S32.SAT R68, R17, R16, R68 ;  /* 0x0000001011447239 */ /* 0x000fe20000001444 */
[----:B------:R-:W-:Y:S01]  /*62d0*/  IMAD R27, R51, R50, R27 ;  /* 0x00000032331b7224 */ /* 0x000fe200078e021b */
[----:B------:R-:W-:Y:S01]  /*62e0*/  SHF.R.S32.HI R51, RZ, 0x18, R52 ;  /* 0x00000018ff337819 */ /* 0x000fe20000011434 */
[C---:B------:R-:W-:Y:S01]  /*62f0*/  IMAD R25, R47.reuse, R29, RZ ;  /* 0x0000001d2f197224 */ /* 0x040fe200078e02ff */
[----:B------:R-:W-:Y:S01]  /*6300*/  SHF.R.S32.HI R53, RZ, 0x18, R53 ;  /* 0x00000018ff357819 */ /* 0x000fe20000011435 */
[----:B------:R-:W-:Y:S01]  /*6310*/  IMAD R26, R47, R30, RZ ;  /* 0x0000001e2f1a7224 */ /* 0x000fe200078e02ff */
[----:B------:R-:W-:Y:S01]  /*6320*/  I2IP.S8.S32.SAT R69, R27, R22, RZ ;  /* 0x000000161b457239 */ /* 0x000fe200000014ff */
[-C--:B------:R-:W-:Y:S01]  /*6330*/  IMAD R24, R49, R50.reuse, R24 ;  /* 0x0000003231187224 */ /* 0x080fe200078e0218 */
[----:B------:R-:W-:Y:S01]  /*6340*/  SHF.L.U32 R52, R63, 0x10, RZ ;  /* 0x000000103f347819 */ /* 0x000fe200000006ff */
[----:B------:R-:W-:Y:S01]  /*6350*/  IMAD R25, R51, R50, R25 ;  /* 0x0000003233197224 */ /* 0x000fe200078e0219 */
[----:B------:R-:W-:Y:S01]  /*6360*/  I2IP.S8.S32.SAT R69, R21, R20, R69 ;  /* 0x0000001415457239 */ /* 0x000fe20000001445 */
[----:B------:R-:W-:Y:S01]  /*6370*/  IMAD R26, R53, R50, R26 ;  /* 0x00000032351a7224 */ /* 0x000fe200078e021a */
[----:B------:R-:W-:Y:S01]  /*6380*/  SHF.R.S32.HI R49, RZ, 0x18, R62 ;  /* 0x00000018ff317819 */ /* 0x000fe2000001143e */
[----:B------:R-:W-:Y:S01]  /*6390*/  IMAD R31, R47, R31, RZ ;  /* 0x0000001f2f1f7224 */ /* 0x000fe200078e02ff */
[C---:B------:R-:W-:Y:S01]  /*63a0*/  PRMT R51, R63.reuse, 0x8880, RZ ;  /* 0x000088803f337816 */ /* 0x040fe200000000ff */
[----:B------:R-:W-:Y:S01]  /*63b0*/  IMAD.SHL.U32 R53, R63, 0x100, RZ ;  /* 0x000001003f357824 */ /* 0x000fe200078e00ff */
[----:B------:R-:W-:Y:S01]  /*63c0*/  SHF.R.S32.HI R52, RZ, 0x18, R52 ;  /* 0x00000018ff347819 */ /* 0x000fe20000011434 */
[C---:B------:R-:W-:Y:S02]  /*63d0*/  IMAD R28, R47.reuse, R32, RZ ;  /* 0x000000202f1c7224 */ /* 0x040fe400078e02ff */
[----:B------:R-:W-:Y:S01]  /*63e0*/  IMAD R29, R47, R33, RZ ;  /* 0x000000212f1d7224 */ /* 0x000fe200078e02ff */
[----:B------:R-:W-:Y:S01]  /*63f0*/  SHF.R.S32.HI R53, RZ, 0x18, R53 ;  /* 0x00000018ff357819 */ /* 0x000fe20000011435 */
[-C--:B------:R-:W-:Y:S02]  /*6400*/  IMAD R31, R49, R50.reuse, R31 ;  /* 0x00000032311f7224 */ /* 0x080fe400078e021f */
[----:B------:R-:W-:Y:S02]  /*6410*/  IMAD R28, R51, R50, R28 ;  /* 0x00000032331c7224 */ /* 0x000fe400078e021c */
[----:B------:R-:W-:Y:S01]  /*6420*/  IMAD R30, R47, R34, RZ ;  /* 0x000000222f1e7224 */ /* 0x000fe200078e02ff */
[----:B------:R-:W-:Y:S01]  /*6430*/  I2IP.S8.S32.SAT R75, R31, R26, RZ ;  /* 0x0000001a1f4b7239 */ /* 0x000fe200000014ff */
[----:B------:R-:W-:Y:S02]  /*6440*/  IMAD R29, R52, R50, R29 ;  /* 0x00000032341d7224 */ /* 0x000fe400078e021d */
[----:B------:R-:W-:Y:S01]  /*6450*/  IMAD R35, R47, R35, RZ ;  /* 0x000000232f237224 */ /* 0x000fe200078e02ff */
[----:B------:R-:W-:Y:S01]  /*6460*/  I2IP.S8.S32.SAT R70, R25, R24, R75 ;  /* 0x0000001819467239 */ /* 0x000fe2000000144b */
[-C--:B------:R-:W-:Y:S01]  /*6470*/  IMAD R30, R53, R50.reuse, R30 ;  /* 0x00000032351e7224 */ /* 0x080fe200078e021e */
[----:B------:R-:W-:Y:S01]  /*6480*/  LEA R75, R100, UR49, 0x3 ;  /* 0x00000031644b7c11 */ /* 0x000fe2000f8e18ff */
[----:B------:R-:W-:Y:S05]  /*6490*/  IMAD R35, R54, R50, R35 ;  /* 0x0000003236237224 */ /* 0x000fea00078e0223 */
[----:B------:R-:W-:Y:S04]  /*64a0*/  I2IP.S8.S32.SAT R76, R35, R30, RZ ;  /* 0x0000001e234c7239 */ /* 0x000fe800000014ff */
[----:B------:R-:W-:Y:S02]  /*64b0*/  I2IP.S8.S32.SAT R71, R29, R28, R76 ;  /* 0x0000001c1d477239 */ /* 0x000fe4000000144c */
[----:B------:R-:W-:Y:S03]  /*64c0*/  @P6 SHF.L.U32 R76, R99, 0x1f, RZ ;  /* 0x0000001f634c6819 */ /* 0x000fe600000006ff */
[----:B------:R1:W-:Y:S01]  /*64d0*/  STS.128 [R112+0x2210], R68 ;  /* 0x0022104470007388 */ /* 0x0003e20000000c00 */
[----:B------:R-:W-:Y:S01]  /*64e0*/  @!PT LDS RZ, [RZ] ;  /* 0x00000000fffff984 */ /* 0x000fe20000000800 */
[----:B------:R-:W-:Y:S01]  /*64f0*/  @!PT LDS RZ, [RZ] ;  /* 0x00000000fffff984 */ /* 0x000fe20000000800 */
[----:B------:R-:W-:Y:S01]  /*6500*/  @!PT LDS RZ, [RZ] ;  /* 0x00000000fffff984 */ /* 0x000fe20000000800 */
[----:B------:R-:W-:Y:S01]  /*6510*/  @!PT LDS RZ, [RZ] ;  /* 0x00000000fffff984 */ /* 0x000fe20000000800 */
[----:B------:R2:W-:Y:S07]  /*6520*/  MEMBAR.ALL.CTA ;  /* 0x0000000000007992 */ /* 0x0005ee0000008000 */
[----:B--2---:R-:W2:Y:S02]  /*6530*/  FENCE.VIEW.ASYNC.S ;  /* 0x00000000000073c6 */ /* 0x004ea40000000000 */
[----:B--2---:R-:W-:Y:S06]  /*6540*/  BAR.SYNC.DEFER_BLOCKING 0x1, 0x80 ;  /* 0x0042000000007b1d */ /* 0x004fec0000010000 */
[----:B------:R-:W-:Y:S05]  /*6550*/  @P0 BRA `(.L_x_99) ;  /* 0x0000000000280947 */ /* 0x000fea0003800000 */
[----:B------:R-:W-:Y:S02]  /*6560*/  UIADD3 UR4, UPT, UPT, UR49, 0x2200, URZ ;  /* 0x0000220031047890 */ /* 0x000fe4000fffe0ff */
[----:B------:R-:W-:Y:S01]  /*6570*/  UIADD3 UR6, UP0, UPT, UR52, 0x680, URZ ;  /* 0x0000068034067890 */ /* 0x000fe2000ff1e0ff */
[----:B------:R-:W-:Y:S03]  /*6580*/  UMOV UR43, UR36 ;  /* 0x00000024002b7c82 */ /* 0x000fe60008000000 */
[----:B------:R-:W-:Y:S01]  /*6590*/  MOV R104, UR4 ;  /* 0x0000000400687c02 */ /* 0x000fe20008000f00 */
[----:B------:R-:W-:Y:S03]  /*65a0*/  UIADD3.X UR7, UPT, UPT, URZ, UR53, URZ, UP0, !UPT ;  /* 0x00000035ff077290 */ /* 0x000fe600087fe4ff */
[----:B------:R-:W-:Y:S11]  /*65b0*/  R2UR UR40, R104 ;  /* 0x00000000682872ca */ /* 0x000ff600000e0000 */
[----:B------:R-:W-:Y:S02]  /*65c0*/  @!UPT UIADD3 URZ, UPT, UPT, URZ, URZ, URZ ;  /* 0x000000fffffff290 */ /* 0x000fe4000fffe0ff */
[----:B------:R2:W-:Y:S01]  /*65d0*/  UTMASTG.3D [UR40], [UR6] ;  /* 0x00000028060073b5 */ /* 0x0005e20008010000 */
[----:B------:R0:W-:Y:S01]  /*65e0*/  UTMACMDFLUSH ;  /* 0x00000000000079b7 */ /* 0x0001e20000000000 */
[----:B--2---:R-:W-:Y:S04]  /*65f0*/  DEPBAR.LE SB0, 0x1 ;  /* 0x000080400000791a */ /* 0x004fe80000000000 */
.L_x_99:
[----:B------:R-:W-:Y:S05]  /*6600*/  BSYNC.RECONVERGENT B0 ;  /* 0x0000000000007941 */ /* 0x000fea0003800200 */
.L_x_98:
[----:B------:R-:W-:Y:S06]  /*6610*/  BAR.SYNC.DEFER_BLOCKING 0x1, 0x80 ;  /* 0x0042000000007b1d */ /* 0x000fec0000010000 */
[----:B------:R-:W2:Y:S01]  /*6620*/  @P6 SYNCS.PHASECHK.TRANS64.TRYWAIT P0, [R75+URZ+0x80], R76 ;  /* 0x0000804c4b0065a7 */ /* 0x000ea200080011ff */
[----:B------:R-:W-:Y:S01]  /*6630*/  BSSY B1, `(.L_x_100) ;  /* 0x000001f000017945 */ /* 0x000fe20003800000 */
[----:B--2---:R-:W-:Y:S03]  /*6640*/  @P6 SEL R55, RZ, 0x1, !P0 ;  /* 0x00000001ff376807 */ /* 0x004fe60004000000 */
[----:B------:R-:W-:Y:S05]  /*6650*/  @!P6 BRA `(.L_x_101) ;  /* 0x000000000070e947 */ /* 0x000fea0003800000 */
[----:B------:R-:W-:Y:S01]  /*6660*/  ISETP.NE.AND P1, PT, R72, RZ, PT ;  /* 0x000000ff4800720c */ /* 0x000fe20003f25270 */
[----:B------:R-:W-:Y:S01]  /*6670*/  BSSY B0, `(.L_x_102) ;  /* 0x0000008000007945 */ /* 0x000fe20003800000 */
[----:B------:R-:W-:Y:S11]  /*6680*/  ISETP.NE.AND P0, PT, R55, RZ, PT ;  /* 0x000000ff3700720c */ /* 0x000ff60003f05270 */
[----:B------:R-:W-:Y:S04]  /*6690*/  @P1 IMAD R74, R100, 0x1000, R74 ;  /* 0x00001000644a1824 */ /* 0x000fe800078e024a */
[----:B------:R-:W-:Y:S01]  /*66a0*/  @P1 IMAD.IADD R73, R73, 0x1, R74 ;  /* 0x0000000149491824 */ /* 0x000fe200078e024a */
[----:B------:R-:W-:Y:S06]  /*66b0*/  @P0 BRA `(.L_x_103) ;  /* 0x00000000000c0947 */ /* 0x000fec0003800000 */
[----:B------:R-:W-:Y:S04]  /*66c0*/  SHF.L.U32 R0, R99, 0x1f, RZ ;  /* 0x0000001f63007819 */ /* 0x000fe800000006ff */
[----:B------:R-:W2:Y:S02]  /*66d0*/  SYNCS.PHASECHK.TRANS64.TRYWAIT P0, [R75+URZ+0x80], R0 ;  /* 0x000080004b0075a7 */ /* 0x000ea400080011ff */
[----:B--2---:R-:W-:Y:S05]  /*66e0*/  @!P0 BRA `(.L_x_104) ;  /* 0x0000001800288947 */ /* 0x004fea0003800000 */
.L_x_103:
[----:B------:R-:W-:Y:S05]  /*66f0*/  BSYNC B0 ;  /* 0x0000000000007941 */ /* 0x000fea0003800000 */
.L_x_102:
[----:B------:R-:W-:Y:S01]  /*6700*/  ISETP.NE.AND P0, PT, R72, RZ, PT ;  /* 0x000000ff4800720c */ /* 0x000fe20003f05270 */
[----:B--2---:R-:W-:Y:S02]  /*6710*/  VIADD R75, R75, 0x90 ;  /* 0x000000904b4b7836 */ /* 0x004fe40000000000 */
[----:B------:R-:W-:Y:S02]  /*6720*/  IMAD.U32 R0, RZ, RZ, UR37 ;  /* 0x00000025ff007e24 */ /* 0x000fe4000f8e00ff */
[----:B------:R-:W-:Y:S03]  /*6730*/  VIADD R100, R100, 0x1 ;  /* 0x0000000164647836 */ /* 0x000fe60000000000 */
[----:B------:R-:W-:Y:S05]  /*6740*/  PRMT R0, R0, 0x654, R75 ;  /* 0x0000065400007816 */ /* 0x000fea000000004b */
[----:B------:R2:W3:Y:S04]  /*6750*/  @P0 LDS.128 R56, [R74+0x200] ;  /* 0x000200004a380984 */ /* 0x0004e80000000c00 */
[----:B------:R2:W4:Y:S01]  /*6760*/  @P0 LDS.128 R60, [R73+0x210] ;  /* 0x00021000493c0984 */ /* 0x0005220000000c00 */
        /* <DEDUP_REMOVED lines=10> */
[----:B--23--:R-:W-:Y:S02]  /*6810*/  LOP3.LUT R99, R99, R0, RZ, 0x3c, !PT ;  /* 0x0000000063637212 */ /* 0x00cfe400078e3cff */
.L_x_101:
[----:B------:R-:W-:Y:S05]  /*6820*/  BSYNC B1 ;  /* 0x0000000000017941 */ /* 0x000fea0003800000 */
.L_x_100:
[----:B------:R-:W-:Y:S05]  /*6830*/  VIADD R3, R48, 0x40 ;  /* 0x0000004030037836 */ /* 0x000fea0000000000 */
[----:B------:R-:W-:Y:S04]  /*6840*/  SHF.R.U32.HI R3, RZ, 0x15, R3 ;  /* 0x00000015ff037819 */ /* 0x000fe80000011603 */
[----:B------:R-:W-:Y:S11]  /*6850*/  LOP3.LUT P0, RZ, R3, 0x3, R96, 0x48, !PT ;  /* 0x0000000303ff7812 */ /* 0x000ff60007804860 */
[----:B------:R-:W-:Y:S02]  /*6860*/  @!UPT UIADD3 URZ, UPT, UPT, URZ, URZ, URZ ;  /* 0x000000fffffff290 */ /* 0x000fe4000fffe0ff */
[----:B------:R-:W-:Y:S05]  /*6870*/  @!P0 BRA `(.L_x_105) ;  /* 0x0000000000408947 */ /* 0x000fea0003800000 */
[----:B------:R-:W2:Y:S01]  /*6880*/  LDCU.64 UR8, c[0x4][0x70] ;  /* 0x01000e00ff0877ac */ /* 0x000ea20008000a00 */
[----:B------:R-:W-:Y:S01]  /*6890*/  MOV R3, 0x0 ;  /* 0x0000000000037802 */ /* 0x000fe20000000f00 */
[----:B------:R-:W-:Y:S02]  /*68a0*/  HFMA2 R12, -RZ, RZ, 0, 5.9604644775390625e-08 ;  /* 0x00000001ff0c7431 */ /* 0x000fe400000001ff */
[----:B------:R-:W-:Y:S02]  /*68b0*/  IMAD.MOV.U32 R8, RZ, RZ, 0x192 ;  /* 0x00000192ff087424 */ /* 0x000fe400078e00ff */
[----:B------:R-:W-:Y:S01]  /*68c0*/  IMAD.MOV.U32 R13, RZ, RZ, RZ ;  /* 0x000000ffff0d7224 */ /* 0x000fe200078e00ff */
[----:B------:R-:W3:Y:S01]  /*68d0*/  LDCU.64 UR6, c[0x4][0x78] ;  /* 0x01000f00ff0677ac */ /* 0x000ee20008000a00 */
[----:B------:R-:W1:Y:S01]  /*68e0*/  LDC.64 R2, c[0x4][R3] ;  /* 0x0100000003027b82 */ /* 0x000e620000000a00 */
[----:B------:R-:W5:Y:S01]  /*68f0*/  LDCU.64 UR4, c[0x4][0x10] ;  /* 0x01000200ff0477ac */ /* 0x000f620008000a00 */
[----:B--2---:R-:W-:Y:S01]  /*6900*/  MOV R5, UR9 ;  /* 0x0000000900057c02 */ /* 0x004fe20008000f00 */
[----:B------:R-:W-:Y:S01]  /*6910*/  IMAD.U32 R4, RZ, RZ, UR8 ;  /* 0x00000008ff047e24 */ /* 0x000fe2000f8e00ff */
[----:B---3--:R-:W-:Y:S01]  /*6920*/  MOV R7, UR7 ;  /* 0x0000000700077c02 */ /* 0x008fe20008000f00 */
[----:B------:R-:W-:Y:S01]  /*6930*/  IMAD.U32 R6, RZ, RZ, UR6 ;  /* 0x00000006ff067e24 */ /* 0x000fe2000f8e00ff */
[----:B-----5:R-:W-:Y:S01]  /*6940*/  MOV R11, UR5 ;  /* 0x00000005000b7c02 */ /* 0x020fe20008000f00 */
[----:B------:R-:W-:Y:S02]  /*6950*/  IMAD.U32 R10, RZ, RZ, UR4 ;  /* 0x00000004ff0a7e24 */ /* 0x000fe4000f8e00ff */
[----:B------:R-:W-:Y:S07]  /*6960*/  LEPC R20, `(.L_x_105) ;  /* 0x000000001014794e */ /* 0x000fee0000000000 */
[----:B-1--4-:R-:W-:Y:S05]  /*6970*/  CALL.ABS.NOINC R2 ;  /* 0x0000000002007343 */ /* 0x012fea0003c00000 */
.L_x_105:
[----:B------:R-:W-:Y:S01]  /*6980*/  ISETP.NE.AND P0, PT, R105, RZ, PT ;  /* 0x000000ff6900720c */ /* 0x000fe20003f05270 */
[----:B------:R-:W-:Y:S05]  /*6990*/  WARPSYNC.ALL ;  /* 0x0000000000007948 */ /* 0x000fea0003800000 */
[----:B------:R-:W-:Y:S01]  /*69a0*/  IMAD.SHL.U32 R80, R57, 0x100, RZ ;  /* 0x0000010039507824 */ /* 0x000fe200078e00ff */
[----:B------:R-:W-:Y:S01]  /*69b0*/  R2UR UR4, R48 ;  /* 0x00000000300472ca */ /* 0x000fe200000e0000 */
[----:B------:R-:W-:Y:S01]  /*69c0*/  IMAD.SHL.U32 R74, R59, 0x100, RZ ;  /* 0x000001003b4a7824 */ /* 0x000fe200078e00ff */
[C---:B------:R-:W-:Y:S01]  /*69d0*/  SHF.L.U32 R51, R56.reuse, 0x10, RZ ;  /* 0x0000001038337819 */ /* 0x040fe200000006ff */
[----:B-1--4-:R-:W-:Y:S01]  /*69e0*/  IMAD.SHL.U32 R68, R61, 0x100, RZ ;  /* 0x000001003d447824 */ /* 0x012fe200078e00ff */
[C---:B------:R-:W-:Y:S01]  /*69f0*/  PRMT R49, R56.reuse, 0x8880, RZ ;  /* 0x0000888038317816 */ /* 0x040fe200000000ff */
[----:B------:R-:W-:Y:S01]  /*6a00*/  BSSY.RECONVERGENT B0, `(.L_x_106) ;  /* 0x000009e000007945 */ /* 0x000fe20003800200 */
[----:B------:R-:W-:Y:S02]  /*6a10*/  SHF.L.U32 R53, R56, 0x8, RZ ;  /* 0x0000000838357819 */ /* 0x000fe400000006ff */
[----:B------:R-:W-:Y:S02]  /*6a20*/  SHF.R.S32.HI R51, RZ, 0x18, R51 ;  /* 0x00000018ff337819 */ /* 0x000fe40000011433 */
[C---:B------:R-:W-:Y:S02]  /*6a30*/  PRMT R82, R57.reuse, 0x8880, RZ ;  /* 0x0000888039527816 */ /* 0x040fe400000000ff */
[----:B------:R-:W-:Y:S01]  /*6a40*/  SHF.R.S32.HI R53, RZ, 0x18, R53 ;  /* 0x00000018ff357819 */ /* 0x000fe20000011435 */
[----:B------:R-:W-:Y:S01]  /*6a50*/  LDTM.16dp32bit_t0_t15.x32 R4, tmem[UR4+0x40] ;  /* 0x00004004000479ee */ /* 0x000fe20008a80000 */
[----:B------:R-:W1:Y:S01]  /*6a60*/  LDTM.16dp32bit_t16_t31.x32 R4, tmem[UR4+0x60] ;  /* 0x00006004000479ee */ /* 0x000e620008aa0000 */
[----:B------:R-:W-:Y:S01]  /*6a70*/  NOP ;  /* 0x0000000000007918 */ /* 0x000fe20000000000 */
[----:B------:R-:W-:Y:S02]  /*6a80*/  R2UR UR5, R108 ;  /* 0x000000006c0572ca */ /* 0x000fe400000e0000 */
[----:B------:R-:W-:Y:S02]  /*6a90*/  SHF.R.S32.HI R52, RZ, 0x18, R56 ;  /* 0x00000018ff347819 */ /* 0x000fe40000011438 */
[----:B------:R-:W-:Y:S02]  /*6aa0*/  SHF.L.U32 R81, R57, 0x10, RZ ;  /* 0x0000001039517819 */ /* 0x000fe400000006ff */
[C---:B------:R-:W-:Y:S02]  /*6ab0*/  PRMT R79, R58.reuse, 0x8880, RZ ;  /* 0x000088803a4f7816 */ /* 0x040fe400000000ff */
[----:B------:R-:W-:Y:S02]  /*6ac0*/  SHF.R.S32.HI R54, RZ, 0x18, R57 ;  /* 0x00000018ff367819 */ /* 0x000fe40000011439 */
[----:B------:R-:W-:Y:S02]  /*6ad0*/  SHF.L.U32 R78, R58, 0x10, RZ ;  /* 0x000000103a4e7819 */ /* 0x000fe400000006ff */
[C---:B------:R-:W-:Y:S01]  /*6ae0*/  PRMT R76, R59.reuse, 0x8880, RZ ;  /* 0x000088803b4c7816 */ /* 0x040fe200000000ff */
[----:B------:R-:W-:Y:S01]  /*6af0*/  UIADD3 UR5, UPT, UPT, UR5, 0xf0, URZ ;  /* 0x000000f005057890 */ /* 0x000fe2000fffe0ff */
[----:B------:R-:W-:Y:S02]  /*6b00*/  SHF.R.S32.HI R55, RZ, 0x18, R58 ;  /* 0x00000018ff377819 */ /* 0x000fe4000001143a */
[----:B------:R-:W-:Y:S01]  /*6b10*/  SHF.L.U32 R75, R59, 0x10, RZ ;  /* 0x000000103b4b7819 */ /* 0x000fe200000006ff */
[----:B------:R-:W-:Y:S01]  /*6b20*/  UPRMT UR5, UR37, 0x654, UR5 ;  /* 0x0000065425057896 */ /* 0x000fe20008000005 */
[C---:B------:R-:W-:Y:S02]  /*6b30*/  PRMT R73, R60.reuse, 0x8880, RZ ;  /* 0x000088803c497816 */ /* 0x040fe400000000ff */
[----:B------:R-:W-:Y:S01]  /*6b40*/  SHF.R.S32.HI R56, RZ, 0x18, R59 ;  /* 0x00000018ff387819 */ /* 0x000fe2000001143b */
[C---:B-1----:R-:W-:Y:S01]  /*6b50*/  IMAD R4, R47.reuse, R4, RZ ;  /* 0x000000042f047224 */ /* 0x042fe200078e02ff */
[----:B------:R-:W-:Y:S01]  /*6b60*/  SHF.L.U32 R72, R60, 0x10, RZ ;  /* 0x000000103c487819 */ /* 0x000fe200000006ff */
[----:B------:R-:W-:Y:S01]  /*6b70*/  IMAD R5, R47, R5, RZ ;  /* 0x000000052f057224 */ /* 0x000fe200078e02ff */
[----:B------:R-:W-:Y:S01]  /*6b80*/  PRMT R70, R61, 0x8880, RZ ;  /* 0x000088803d467816 */ /* 0x000fe200000000ff */
[----:B------:R-:W-:Y:S01]  /*6b90*/  IMAD R6, R47, R6, RZ ;  /* 0x000000062f067224 */ /* 0x000fe200078e02ff */
[----:B------:R-:W-:Y:S01]  /*6ba0*/  SYNCS.ARRIVE.TRANS64.RED.A1T0 RZ, [UR5], RZ ;  /* 0x000000ffffff79a7 */ /* 0x000fe20008100405 */
[----:B------:R-:W-:Y:S01]  /*6bb0*/  IMAD R4, R49, R50, R4 ;  /* 0x0000003231047224 */ /* 0x000fe200078e0204 */
[----:B------:R-:W-:Y:S01]  /*6bc0*/  MOV R49, R82 ;  /* 0x0000005200317202 */ /* 0x000fe20000000f00 */
[----:B------:R-:W-:Y:S01]  /*6bd0*/  IMAD R7, R47, R7, RZ ;  /* 0x000000072f077224 */ /* 0x000fe200078e02ff */
[----:B------:R-:W-:Y:S01]  /*6be0*/  SHF.R.S32.HI R57, RZ, 0x18, R60 ;  /* 0x00000018ff397819 */ /* 0x000fe2000001143c */
[-C--:B------:R-:W-:Y:S01]  /*6bf0*/  IMAD R5, R51, R50.reuse, R5 ;  /* 0x0000003233057224 */ /* 0x080fe200078e0205 */
[----:B------:R-:W-:Y:S01]  /*6c00*/  SHF.R.S32.HI R51, RZ, 0x18, R81 ;  /* 0x00000018ff337819 */ /* 0x000fe20000011451 */
[----:B------:R-:W-:Y:S01]  /*6c10*/  IMAD R6, R53, R50, R6 ;  /* 0x0000003235067224 */ /* 0x000fe200078e0206 */
[----:B------:R-:W-:Y:S01]  /*6c20*/  SHF.R.S32.HI R53, RZ, 0x18, R80 ;  /* 0x00000018ff357819 */ /* 0x000fe20000011450 */
[----:B------:R-:W-:Y:S01]  /*6c30*/  IMAD R8, R47, R8, RZ ;  /* 0x000000082f087224 */ /* 0x000fe200078e02ff */
[----:B------:R-:W-:Y:S01]  /*6c40*/  SHF.L.U32 R69, R61, 0x10, RZ ;  /* 0x000000103d457819 */ /* 0x000fe200000006ff */
[----:B------:R-:W-:Y:S01]  /*6c50*/  IMAD R7, R52, R50, R7 ;  /* 0x0000003234077224 */ /* 0x000fe200078e0207 */
[----:B------:R-:W-:Y:S01]  /*6c60*/  SHF.R.S32.HI R52, RZ, 0x18, R75 ;  /* 0x00000018ff347819 */ /* 0x000fe2000001144b */
[C---:B------:R-:W-:Y:S01]  /*6c70*/  IMAD R9, R47.reuse, R9, RZ ;  /* 0x000000092f097224 */ /* 0x040fe200078e02ff */
[----:B------:R-:W-:Y:S01]  /*6c80*/  PRMT R67, R62, 0x8880, RZ ;  /* 0x000088803e437816 */ /* 0x000fe200000000ff */
[----:B------:R-:W-:Y:S01]  /*6c90*/  IMAD R10, R47, R10, RZ ;  /* 0x0000000a2f0a7224 */ /* 0x000fe200078e02ff */
[----:B------:R-:W-:Y:S01]  /*6ca0*/  I2IP.S8.S32.SAT R108, R7, R6, RZ ;  /* 0x00000006076c7239 */ /* 0x000fe200000014ff */
[----:B------:R-:W-:Y:S01]  /*6cb0*/  IMAD R8, R49, R50, R8 ;  /* 0x0000003231087224 */ /* 0x000fe200078e0208 */
[----:B------:R-:W-:Y:S01]  /*6cc0*/  MOV R49, R79 ;  /* 0x0000004f00317202 */ /* 0x000fe20000000f00 */
[----:B------:R-:W-:Y:S01]  /*6cd0*/  IMAD R11, R47, R11, RZ ;  /* 0x0000000b2f0b7224 */ /* 0x000fe200078e02ff */
[----:B------:R-:W-:Y:S01]  /*6ce0*/  I2IP.S8.S32.SAT R108, R5, R4, R108 ;  /* 0x00000004056c7239 */ /* 0x000fe2000000146c */
[-C--:B------:R-:W-:Y:S01]  /*6cf0*/  IMAD R9, R51, R50.reuse, R9 ;  /* 0x0000003233097224 */ /* 0x080fe200078e0209 */
[----:B------:R-:W-:Y:S01]  /*6d00*/  SHF.R.S32.HI R51, RZ, 0x18, R78 ;  /* 0x00000018ff337819 */ /* 0x000fe2000001144e */
[----:B------:R-:W-:Y:S01]  /*6d10*/  IMAD R10, R53, R50, R10 ;  /* 0x00000032350a7224 */ /* 0x000fe200078e020a */
[----:B------:R-:W-:Y:S01]  /*6d20*/  SHF.R.S32.HI R53, RZ, 0x18, R74 ;  /* 0x00000018ff357819 */ /* 0x000fe2000001144a */
[C---:B------:R-:W-:Y:S01]  /*6d30*/  IMAD R12, R47.reuse, R12, RZ ;  /* 0x0000000c2f0c7224 */ /* 0x040fe200078e02ff */
[----:B------:R-:W-:Y:S01]  /*6d40*/  SHF.L.U32 R77, R58, 0x8, RZ ;  /* 0x000000083a4d7819 */ /* 0x000fe200000006ff */
[-C--:B------:R-:W-:Y:S01]  /*6d50*/  IMAD R11, R54, R50.reuse, R11 ;  /* 0x00000032360b7224 */ /* 0x080fe200078e020b */
[----:B------:R-:W-:Y:S01]  /*6d60*/  SHF.R.S32.HI R58, RZ, 0x18, R61 ;  /* 0x00000018ff3a7819 */ /* 0x000fe2000001143d */
[----:B------:R-:W-:Y:S01]  /*6d70*/  IMAD R13, R47, R13, RZ ;  /* 0x0000000d2f0d7224 */ /* 0x000fe200078e02ff */
[----:B------:R-:W-:Y:S01]  /*6d80*/  SHF.L.U32 R66, R62, 0x10, RZ ;  /* 0x000000103e427819 */ /* 0x000fe200000006ff */
[----:B------:R-:W-:Y:S01]  /*6d90*/  IMAD R12, R49, R50, R12 ;  /* 0x00000032310c7224 */ /* 0x000fe200078e020c */
[----:B------:R-:W-:Y:S01]  /*6da0*/  SHF.R.S32.HI R49, RZ, 0x18, R77 ;  /* 0x00000018ff317819 */ /* 0x000fe2000001144d */
[----:B------:R-:W-:Y:S01]  /*6db0*/  IMAD R14, R47, R14, RZ ;  /* 0x0000000e2f0e7224 */ /* 0x000fe200078e02ff */
[----:B------:R-:W-:Y:S01]  /*6dc0*/  I2IP.S8.S32.SAT R109, R11, R10, RZ ;  /* 0x0000000a0b6d7239 */ /* 0x000fe200000014ff */
[----:B------:R-:W-:Y:S01]  /*6dd0*/  IMAD R15, R47, R15, RZ ;  /* 0x0000000f2f0f7224 */ /* 0x000fe200078e02ff */
[----:B------:R-:W-:Y:S01]  /*6de0*/  PRMT R64, R63, 0x8880, RZ ;  /* 0x000088803f407816 */ /* 0x000fe200000000ff */
[----:B------:R-:W-:Y:S01]  /*6df0*/  IMAD R13, R51, R50, R13 ;  /* 0x00000032330d7224 */ /* 0x000fe200078e020d */
[----:B------:R-:W-:Y:S01]  /*6e00*/  MOV R51, R76 ;  /* 0x0000004c00337202 */ /* 0x000fe20000000f00 */
[----:B------:R-:W-:Y:S01]  /*6e10*/  IMAD R16, R47, R16, RZ ;  /* 0x000000102f107224 */ /* 0x000fe200078e02ff */
[----:B------:R-:W-:Y:S01]  /*6e20*/  I2IP.S8.S32.SAT R109, R9, R8, R109 ;  /* 0x00000008096d7239 */ /* 0x000fe2000000146d */
[-C--:B------:R-:W-:Y:S01]  /*6e30*/  IMAD R14, R49, R50.reuse, R14 ;  /* 0x00000032310e7224 */ /* 0x080fe200078e020e */
[----:B------:R-:W-:Y:S01]  /*6e40*/  SHF.R.S32.HI R59, RZ, 0x18, R62 ;  /* 0x00000018ff3b7819 */ /* 0x000fe2000001143e */
[----:B------:R-:W-:Y:S01]  /*6e50*/  IMAD R17, R47, R17, RZ ;  /* 0x000000112f117224 */ /* 0x000fe200078e02ff */
[----:B------:R-:W-:Y:S01]  /*6e60*/  SHF.L.U32 R71, R60, 0x8, RZ ;  /* 0x000000083c477819 */ /* 0x000fe200000006ff */
[----:B------:R-:W-:Y:S01]  /*6e70*/  IMAD R15, R55, R50, R15 ;  /* 0x00000032370f7224 */ /* 0x000fe200078e020f */
[----:B------:R-:W-:Y:S01]  /*6e80*/  SHF.R.S32.HI R60, RZ, 0x18, R63 ;  /* 0x00000018ff3c7819 */ /* 0x000fe2000001143f */
[----:B------:R-:W-:Y:S01]  /*6e90*/  IMAD R18, R47, R18, RZ ;  /* 0x000000122f127224 */ /* 0x000fe200078e02ff */
[----:B------:R-:W-:Y:S01]  /*6ea0*/  SHF.L.U32 R65, R62, 0x8, RZ ;  /* 0x000000083e417819 */ /* 0x000fe200000006ff */
[----:B------:R-:W-:Y:S01]  /*6eb0*/  IMAD R16, R51, R50, R16 ;  /* 0x0000003233107224 */ /* 0x000fe200078e0210 */
[----:B------:R-:W-:Y:S01]  /*6ec0*/  I2IP.S8.S32.SAT R110, R15, R14, RZ ;  /* 0x0000000e0f6e7239 */ /* 0x000fe200000014ff */
[----:B------:R-:W-:Y:S01]  /*6ed0*/  IMAD R19, R47, R19, RZ ;  /* 0x000000132f137224 */ /* 0x000fe200078e02ff */
[----:B------:R-:W-:Y:S01]  /*6ee0*/  SHF.R.S32.HI R51, RZ, 0x18, R72 ;  /* 0x00000018ff337819 */ /* 0x000fe20000011448 */
[----:B------:R-:W-:Y:S01]  /*6ef0*/  IMAD R17, R52, R50, R17 ;  /* 0x0000003234117224 */ /* 0x000fe200078e0211 */
[----:B------:R-:W-:Y:S01]  /*6f00*/  I2IP.S8.S32.SAT R110, R13, R12, R110 ;  /* 0x0000000c0d6e7239 */ /* 0x000fe2000000146e */
[----:B------:R-:W-:Y:S01]  /*6f10*/  IMAD R0, R47, R20, RZ ;  /* 0x000000142f007224 */ /* 0x000fe200078e02ff */
[----:B------:R-:W-:Y:S01]  /*6f20*/  SHF.R.S32.HI R52, RZ, 0x18, R71 ;  /* 0x00000018ff347819 */ /* 0x000fe20000011447 */
[-C--:B------:R-:W-:Y:S01]  /*6f30*/  IMAD R18, R53, R50.reuse, R18 ;  /* 0x0000003235127224 */ /* 0x080fe200078e0212 */
[----:B------:R-:W-:Y:S01]  /*6f40*/  SHF.R.S32.HI R53, RZ, 0x18, R68 ;  /* 0x00000018ff357819 */ /* 0x000fe20000011444 */
[----:B------:R-:W-:Y:S01]  /*6f50*/  IMAD.MOV.U32 R49, RZ, RZ, R73 ;  /* 0x000000ffff317224 */ /* 0x000fe200078e0049 */
[----:B------:R-:W-:Y:S01]  /*6f60*/  SHF.L.U32 R62, R63, 0x10, RZ ;  /* 0x000000103f3e7819 */ /* 0x000fe200000006ff */
[C---:B------:R-:W-:Y:S02]  /*6f70*/  IMAD R2, R47.reuse, R21, RZ ;  /* 0x000000152f027224 */ /* 0x040fe400078e02ff */
[----:B------:R-:W-:Y:S02]  /*6f80*/  IMAD R19, R56, R50, R19 ;  /* 0x0000003238137224 */ /* 0x000fe400078e0213 */
[----:B------:R-:W-:Y:S02]  /*6f90*/  IMAD R3, R47, R22, RZ ;  /* 0x000000162f037224 */ /* 0x000fe400078e02ff */
[----:B------:R-:W-:Y:S01]  /*6fa0*/  IMAD R0, R49, R50, R0 ;  /* 0x0000003231007224 */ /* 0x000fe200078e0200 */
[----:B------:R-:W-:Y:S01]  /*6fb0*/  I2IP.S8.S32.SAT R111, R19, R18, RZ ;  /* 0x00000012136f7239 */ /* 0x000fe200000014ff */
[----:B------:R-:W-:Y:S01]  /*6fc0*/  IMAD R23, R47, R23, RZ ;  /* 0x000000172f177224 */ /* 0x000fe200078e02ff */
[----:B------:R-:W-:Y:S01]  /*6fd0*/  MOV R49, R70 ;  /* 0x0000004600317202 */ /* 0x000fe20000000f00 */
[----:B------:R-:W-:Y:S01]  /*6fe0*/  IMAD R2, R51, R50, R2 ;  /* 0x0000003233027224 */ /* 0x000fe200078e0202 */
[----:B------:R-:W-:Y:S01]  /*6ff0*/  I2IP.S8.S32.SAT R111, R17, R16, R111 ;  /* 0x00000010116f7239 */ /* 0x000fe2000000146f */
[C---:B------:R-:W-:Y:S01]  /*7000*/  IMAD R20, R47.reuse, R24, RZ ;  /* 0x000000182f147224 */ /* 0x040fe200078e02ff */
[----:B------:R-:W-:Y:S01]  /*7010*/  SHF.R.S32.HI R51, RZ, 0x18, R69 ;  /* 0x00000018ff337819 */ /* 0x000fe20000011445 */
[-C--:B------:R-:W-:Y:S01]  /*7020*/  IMAD R3, R52, R50.reuse, R3 ;  /* 0x0000003234037224 */ /* 0x080fe200078e0203 */
[----:B------:R-:W-:Y:S01]  /*7030*/  SHF.R.S32.HI R52, RZ, 0x18, R62 ;  /* 0x00000018ff347819 */ /* 0x000fe2000001143e */
[----:B------:R-:W-:Y:S01]  /*7040*/  IMAD R21, R47, R25, RZ ;  /* 0x000000192f157224 */ /* 0x000fe200078e02ff */
[----:B------:R1:W-:Y:S01]  /*7050*/  STS.128 [R95+UR49+0x3200], R108 ;  /* 0x0032006c5f007988 */ /* 0x0003e20008000c31 */
[----:B------:R-:W-:Y:S02]  /*7060*/  IMAD R23, R57, R50, R23 ;  /* 0x0000003239177224 */ /* 0x000fe400078e0217 */
[----:B------:R-:W-:Y:S02]  /*7070*/  IMAD R22, R47, R26, RZ ;  /* 0x0000001a2f167224 */ /* 0x000fe400078e02ff */
[-C--:B------:R-:W-:Y:S01]  /*7080*/  IMAD R20, R49, R50.reuse, R20 ;  /* 0x0000003231147224 */ /* 0x080fe200078e0214 */
[----:B------:R-:W-:Y:S01]  /*7090*/  I2IP.S8.S32.SAT R113, R23, R3, RZ ;  /* 0x0000000317717239 */ /* 0x000fe200000014ff */
[----:B------:R-:W-:Y:S01]  /*70a0*/  IMAD R27, R47, R27, RZ ;  /* 0x0000001b2f1b7224 */ /* 0x000fe200078e02ff */
[----:B------:R-:W-:Y:S01]  /*70b0*/  MOV R49, R67 ;  /* 0x0000004300317202 */ /* 0x000fe20000000f00 */
[----:B------:R-:W-:Y:S01]  /*70c0*/  IMAD R21, R51, R50, R21 ;  /* 0x0000003233157224 */ /* 0x000fe200078e0215 */
[----:B------:R-:W-:Y:S01]  /*70d0*/  I2IP.S8.S32.SAT R116, R2, R0, R113 ;  /* 0x0000000002747239 */ /* 0x000fe20000001471 */
[----:B------:R-:W-:Y:S01]  /*70e0*/  IMAD R24, R47, R28, RZ ;  /* 0x0000001c2f187224 */ /* 0x000fe200078e02ff */
[----:B------:R-:W-:Y:S01]  /*70f0*/  SHF.R.S32.HI R51, RZ, 0x18, R66 ;  /* 0x00000018ff337819 */ /* 0x000fe20000011442 */
[-C--:B------:R-:W-:Y:S01]  /*7100*/  IMAD R22, R53, R50.reuse, R22 ;  /* 0x0000003235167224 */ /* 0x080fe200078e0216 */
[----:B------:R-:W-:Y:S01]  /*7110*/  IADD3 R113, PT, PT, R44, 0x1, RZ ;  /* 0x000000012c717810 */ /* 0x000fe20007ffe0ff */
[-C--:B------:R-:W-:Y:S02]  /*7120*/  IMAD R27, R58, R50.reuse, R27 ;  /* 0x000000323a1b7224 */ /* 0x080fe400078e021b */
[----:B------:R-:W-:Y:S02]  /*7130*/  IMAD R25, R47, R29, RZ ;  /* 0x0000001d2f197224 */ /* 0x000fe400078e02ff */
[----:B------:R-:W-:Y:S01]  /*7140*/  IMAD R24, R49, R50, R24 ;  /* 0x0000003231187224 */ /* 0x000fe200078e0218 */
[----:B------:R-:W-:Y:S01]  /*7150*/  SHF.R.S32.HI R49, RZ, 0x18, R65 ;  /* 0x00000018ff317819 */ /* 0x000fe20000011441 */
[----:B------:R-:W-:Y:S01]  /*7160*/  IMAD R26, R47, R30, RZ ;  /* 0x0000001e2f1a7224 */ /* 0x000fe200078e02ff */
[----:B------:R-:W-:Y:S01]  /*7170*/  I2IP.S8.S32.SAT R117, R27, R22, RZ ;  /* 0x000000161b757239 */ /* 0x000fe200000014ff */
[----:B------:R-:W-:Y:S02]  /*7180*/  IMAD.SHL.U32 R61, R63, 0x100, RZ ;  /* 0x000001003f3d7824 */ /* 0x000fe400078e00ff */
[----:B------:R-:W-:Y:S01]  /*7190*/  IMAD R31, R47, R31, RZ ;  /* 0x0000001f2f1f7224 */ /* 0x000fe200078e02ff */
[----:B------:R-:W-:Y:S01]  /*71a0*/  I2IP.S8.S32.SAT R117, R21, R20, R117 ;  /* 0x0000001415757239 */ /* 0x000fe20000001475 */
[----:B------:R-:W-:Y:S01]  /*71b0*/  IMAD R25, R51, R50, R25 ;  /* 0x0000003233197224 */ /* 0x000fe200078e0219 */
[----:B------:R-:W-:Y:S01]  /*71c0*/  MOV R51, R64 ;  /* 0x0000004000337202 */ /* 0x000fe20000000f00 */
[----:B------:R-:W-:Y:S01]  /*71d0*/  IMAD R28, R47, R32, RZ ;  /* 0x000000202f1c7224 */ /* 0x000fe200078e02ff */
[----:B------:R-:W-:Y:S01]  /*71e0*/  SHF.R.S32.HI R53, RZ, 0x18, R61 ;  /* 0x00000018ff357819 */ /* 0x000fe2000001143d */
[-C--:B------:R-:W-:Y:S02]  /*71f0*/  IMAD R26, R49, R50.reuse, R26 ;  /* 0x00000032311a7224 */ /* 0x080fe400078e021a */
[----:B------:R-:W-:Y:S02]  /*7200*/  IMAD R29, R47, R33, RZ ;  /* 0x000000212f1d7224 */ /* 0x000fe400078e02ff */
[-C--:B------:R-:W-:Y:S02]  /*7210*/  IMAD R31, R59, R50.reuse, R31 ;  /* 0x000000323b1f7224 */ /* 0x080fe400078e021f */
[----:B------:R-:W-:Y:S02]  /*7220*/  IMAD R28, R51, R50, R28 ;  /* 0x00000032331c7224 */ /* 0x000fe400078e021c */
[----:B------:R-:W-:Y:S01]  /*7230*/  IMAD R30, R47, R34, RZ ;  /* 0x000000222f1e7224 */ /* 0x000fe200078e02ff */
[----:B------:R-:W-:Y:S01]  /*7240*/  I2IP.S8.S32.SAT R114, R31, R26, RZ ;  /* 0x0000001a1f727239 */ /* 0x000fe200000014ff */
[----:B------:R-:W-:Y:S02]  /*7250*/  IMAD R29, R52, R50, R29 ;  /* 0x00000032341d7224 */ /* 0x000fe400078e021d */
[----:B------:R-:W-:Y:S01]  /*7260*/  IMAD R35, R47, R35, RZ ;  /* 0x000000232f237224 */ /* 0x000fe200078e02ff */
[----:B------:R-:W-:Y:S01]  /*7270*/  I2IP.S8.S32.SAT R118, R25, R24, R114 ;  /* 0x0000001819767239 */ /* 0x000fe20000001472 */
[-C--:B------:R-:W-:Y:S02]  /*7280*/  IMAD R30, R53, R50.reuse, R30 ;  /* 0x00000032351e7224 */ /* 0x080fe400078e021e */
[----:B------:R-:W-:Y:S05]  /*7290*/  IMAD R35, R60, R50, R35 ;  /* 0x000000323c237224 */ /* 0x000fea00078e0223 */
[----:B------:R-:W-:Y:S04]  /*72a0*/  I2IP.S8.S32.SAT R115, R35, R30, RZ ;  /* 0x0000001e23737239 */ /* 0x000fe800000014ff */
[----:B------:R-:W-:Y:S05]  /*72b0*/  I2IP.S8.S32.SAT R119, R29, R28, R115 ;  /* 0x0000001c1d777239 */ /* 0x000fea0000001473 */
        /* <DEDUP_REMOVED lines=9> */
[----:B------:R-:W-:Y:S02]  /*7350*/  UIADD3 UR8, UP0, UPT, UR52, 0x680, URZ ;  /* 0x0000068034087890 */ /* 0x000fe4000ff1e0ff */
[----:B------:R-:W-:Y:S02]  /*7360*/  UIADD3 UR5, UPT, UPT, UR41, 0x40, URZ ;  /* 0x0000004029057890 */ /* 0x000fe4000fffe0ff */
[----:B------:R-:W-:Y:S02]  /*7370*/  UIADD3 UR4, UPT, UPT, UR49, 0x3200, URZ ;  /* 0x0000320031047890 */ /* 0x000fe4000fffe0ff */
[----:B------:R-:W-:Y:S01]  /*7380*/  UIADD3.X UR9, UPT, UPT, URZ, UR53, URZ, UP0, !UPT ;  /* 0x00000035ff097290 */ /* 0x000fe200087fe4ff */
[----:B------:R-:W-:Y:S01]  /*7390*/  UMOV UR6, UR42 ;  /* 0x0000002a00067c82 */ /* 0x000fe20008000000 */
[----:B------:R-:W-:Y:S07]  /*73a0*/  UMOV UR7, UR36 ;  /* 0x0000002400077c82 */ /* 0x000fee0008000000 */
[----:B------:R2:W-:Y:S01]  /*73b0*/  UTMASTG.3D [UR4], [UR8] ;  /* 0x00000004080073b5 */ /* 0x0005e20008010000 */
[----:B------:R0:W-:Y:S01]  /*73c0*/  UTMACMDFLUSH ;  /* 0x00000000000079b7 */ /* 0x0001e20000000000 */
[----:B--2---:R-:W-:Y:S04]  /*73d0*/  DEPBAR.LE SB0, 0x1 ;  /* 0x000080400000791a */ /* 0x004fe80000000000 */
.L_x_107:
[----:B------:R-:W-:Y:S05]  /*73e0*/  BSYNC.RECONVERGENT B0 ;  /* 0x0000000000007941 */ /* 0x000fea0003800200 */
.L_x_106:
[----:B------:R-:W-:Y:S01]  /*73f0*/  BAR.SYNC.DEFER_BLOCKING 0x1, 0x80 ;  /* 0x0042000000007b1d */ /* 0x000fe20000010000 */
[----:B------:R-:W-:Y:S01]  /*7400*/  ISETP.NE.AND P2, PT, R106, RZ, PT ;  /* 0x000000ff6a00720c */ /* 0x000fe20003f45270 */
[----:B------:R-:W-:Y:S01]  /*7410*/  IMAD.IADD R20, R43, 0x1, R83 ;  /* 0x000000012b147824 */ /* 0x000fe200078e0253 */
[----:B------:R-:W-:Y:S01]  /*7420*/  ISETP.NE.AND P0, PT, R107, 0x2, PT ;  /* 0x000000026b00780c */ /* 0x000fe20003f05270 */
[----:B------:R-:W-:Y:S01]  /*7430*/  IMAD.IADD R21, R45, 0x1, R90 ;  /* 0x000000012d157824 */ /* 0x000fe200078e025a */
[----:B------:R-:W-:Y:S02]  /*7440*/  ISETP.NE.AND P1, PT, R113, 0x4, PT ;  /* 0x000000047100780c */ /* 0x000fe40003f25270 */
[----:B------:R-:W-:Y:S02]  /*7450*/  SEL R0, RZ, 0x1, P0 ;  /* 0x00000001ff007807 */ /* 0x000fe40000000000 */
[----:B------:R-:W-:Y:S02]  /*7460*/  SEL R3, RZ, 0x1, P1 ;  /* 0x00000001ff037807 */ /* 0x000fe40000800000 */
[----:B------:R-:W-:Y:S02]  /*7470*/  LOP3.LUT R101, R101, R0, RZ, 0x3c, !PT ;  /* 0x0000000065657212 */ /* 0x000fe400078e3cff */
[----:B------:R-:W-:Y:S02]  /*7480*/  LOP3.LUT R102, R102, R3, RZ, 0x3c, !PT ;  /* 0x0000000366667212 */ /* 0x000fe400078e3cff */
[----:B------:R-:W-:Y:S02]  /*7490*/  @P2 R2UR UR36, R98 ;  /* 0x00000000622422ca */ /* 0x000fe400000e0000 */
[----:B------:R-:W-:Y:S02]  /*74a0*/  SEL R107, R107, RZ, P0 ;  /* 0x000000ff6b6b7207 */ /* 0x000fe40000000000 */
[----:B------:R-:W-:Y:S01]  /*74b0*/  SEL R44, R113, RZ, P1 ;  /* 0x000000ff712c7207 */ /* 0x000fe20000800000 */
[----:B------:R-:W-:Y:S10]  /*74c0*/  @P2 BRA `(.L_x_108) ;  /* 0xffffffd400d82947 */ /* 0x000ff4000383ffff */
[----:B------:R-:W-:Y:S05]  /*74d0*/  EXIT ;  /* 0x000000000000794d */ /* 0x000fea0003800000 */
.L_x_19:
[----:B--2---:R2:W1:Y:S02]  /*74e0*/  SYNCS.PHASECHK.TRANS64.TRYWAIT P0, [R3+URZ+0x120], R2 ;  /* 0x00012002030075a7 */ /* 0x00446400080011ff */
[----:B-1----:R-:W-:Y:S05]  /*74f0*/  @!P0 NANOSLEEP.SYNCS 0x989680 ;  /* 0x009896800000895d */ /* 0x002fea0003900000 */
[----:B------:R-:W1:Y:S02]  /*7500*/  @!P0 SYNCS.PHASECHK.TRANS64 P0, [R3+URZ+0x120], R2 ;  /* 0x00012002030085a7 */ /* 0x000e6400080010ff */
[----:B-1----:R-:W-:Y:S05]  /*7510*/  @!P0 BRA `(.L_x_19) ;  /* 0xfffffffc00f08947 */ /* 0x002fea000383ffff */
[----:B------:R-:W-:Y:S05]  /*7520*/  BRA `(.L_x_109) ;  /* 0xffffffa0003c7947 */ /* 0x000fea000383ffff */
.L_x_22:
[----:B-1----:R-:W-:-:S07]  /*7530*/  MOV R2, UR33 ;  /* 0x0000002100027c02 */ /* 0x002fce0008000f00 */
.L_x_110:
[----:B-1----:R1:W2:Y:S02]  /*7540*/  SYNCS.PHASECHK.TRANS64.TRYWAIT P0, [R2+URZ+0x40], R5 ;  /* 0x00004005020075a7 */ /* 0x0022a400080011ff */
[----:B--2---:R-:W-:Y:S05]  /*7550*/  @!P0 NANOSLEEP.SYNCS 0x989680 ;  /* 0x009896800000895d */ /* 0x004fea0003900000 */
[----:B------:R-:W2:Y:S02]  /*7560*/  @!P0 SYNCS.PHASECHK.TRANS64 P0, [R2+URZ+0x40], R5 ;  /* 0x00004005020085a7 */ /* 0x000ea400080010ff */
[----:B--2---:R-:W-:Y:S05]  /*7570*/  @!P0 BRA `(.L_x_110) ;  /* 0xfffffffc00f08947 */ /* 0x004fea000383ffff */
[----:B------:R-:W-:Y:S05]  /*7580*/  BRA `(.L_x_21) ;  /* 0xffffffa0008c7947 */ /* 0x000fea000383ffff */
.L_x_28:
[----:B-1----:R-:W-:-:S07]  /*7590*/  MOV R2, UR17 ;  /* 0x0000001100027c02 */ /* 0x002fce0008000f00 */
.L_x_111:
[----:B-1----:R1:W2:Y:S02]  /*75a0*/  SYNCS.PHASECHK.TRANS64.TRYWAIT P0, [R2+URZ+0x40], R5 ;  /* 0x00004005020075a7 */ /* 0x0022a400080011ff */
[----:B--2---:R-:W-:Y:S05]  /*75b0*/  @!P0 NANOSLEEP.SYNCS 0x989680 ;  /* 0x009896800000895d */ /* 0x004fea0003900000 */
[----:B------:R-:W2:Y:S02]  /*75c0*/  @!P0 SYNCS.PHASECHK.TRANS64 P0, [R2+URZ+0x40], R5 ;  /* 0x00004005020085a7 */ /* 0x000ea400080010ff */
[----:B--2---:R-:W-:Y:S05]  /*75d0*/  @!P0 BRA `(.L_x_111) ;  /* 0xfffffffc00f08947 */ /* 0x004fea000383ffff */
[----:B------:R-:W-:Y:S05]  /*75e0*/  BRA `(.L_x_27) ;  /* 0xffffffa400347947 */ /* 0x000fea000383ffff */
.L_x_32:
[----:B-1----:R1:W2:Y:S02]  /*75f0*/  SYNCS.PHASECHK.TRANS64.TRYWAIT P0, [R2+URZ+0xb0], R3 ;  /* 0x0000b003020075a7 */ /* 0x0022a400080011ff */
[----:B--2---:R-:W-:Y:S05]  /*7600*/  @!P0 NANOSLEEP.SYNCS 0x989680 ;  /* 0x009896800000895d */ /* 0x004fea0003900000 */
[----:B------:R-:W2:Y:S02]  /*7610*/  @!P0 SYNCS.PHASECHK.TRANS64 P0, [R2+URZ+0xb0], R3 ;  /* 0x0000b003020085a7 */ /* 0x000ea400080010ff */
[----:B--2---:R-:W-:Y:S05]  /*7620*/  @!P0 BRA `(.L_x_32) ;  /* 0xfffffffc00f08947 */ /* 0x004fea000383ffff */
[----:B------:R-:W-:Y:S05]  /*7630*/  BRA `(.L_x_112) ;  /* 0xffffffa400c47947 */ /* 0x000fea000383ffff */
.L_x_36:
[----:B----4-:R-:W-:-:S07]  /*7640*/  MOV R0, UR5 ;  /* 0x0000000500007c02 */ /* 0x010fce0008000f00 */
.L_x_113:
[----:B-1----:R1:W2:Y:S02]  /*7650*/  SYNCS.PHASECHK.TRANS64.TRYWAIT P0, [R0+URZ], R3 ;  /* 0x00000003000075a7 */ /* 0x0022a400080011ff */
[----:B--2---:R-:W-:Y:S05]  /*7660*/  @!P0 NANOSLEEP.SYNCS 0x989680 ;  /* 0x009896800000895d */ /* 0x004fea0003900000 */
[----:B------:R-:W2:Y:S02]  /*7670*/  @!P0 SYNCS.PHASECHK.TRANS64 P0, [R0+URZ], R3 ;  /* 0x00000003000085a7 */ /* 0x000ea400080010ff */
[----:B--2---:R-:W-:Y:S05]  /*7680*/  @!P0 BRA `(.L_x_113) ;  /* 0xfffffffc00f08947 */ /* 0x004fea000383ffff */
[----:B------:R-:W-:Y:S05]  /*7690*/  BRA `(.L_x_114) ;  /* 0xffffffac00347947 */ /* 0x000fea000383ffff */
.L_x_37:
[----:B----4-:R-:W-:-:S07]  /*76a0*/  MOV R0, UR5 ;  /* 0x0000000500007c02 */ /* 0x010fce0008000f00 */
.L_x_115:
[----:B-1----:R1:W2:Y:S02]  /*76b0*/  SYNCS.PHASECHK.TRANS64.TRYWAIT P0, [R0+URZ], R3 ;  /* 0x00000003000075a7 */ /* 0x0022a400080011ff */
[----:B--2---:R-:W-:Y:S05]  /*76c0*/  @!P0 NANOSLEEP.SYNCS 0x989680 ;  /* 0x009896800000895d */ /* 0x004fea0003900000 */
[----:B------:R-:W2:Y:S02]  /*76d0*/  @!P0 SYNCS.PHASECHK.TRANS64 P0, [R0+URZ], R3 ;  /* 0x00000003000085a7 */ /* 0x000ea400080010ff */
[----:B--2---:R-:W-:Y:S05]  /*76e0*/  @!P0 BRA `(.L_x_115) ;  /* 0xfffffffc00f08947 */ /* 0x004fea000383ffff */
[----:B------:R-:W-:Y:S05]  /*76f0*/  BRA `(.L_x_116) ;  /* 0xffffffac00407947 */ /* 0x000fea000383ffff */
.L_x_38:
[----:B----4-:R-:W-:-:S07]  /*7700*/  MOV R0, UR5 ;  /* 0x0000000500007c02 */ /* 0x010fce0008000f00 */
.L_x_117:
[----:B-1----:R1:W2:Y:S02]  /*7710*/  SYNCS.PHASECHK.TRANS64.TRYWAIT P0, [R0+URZ], R3 ;  /* 0x00000003000075a7 */ /* 0x0022a400080011ff */
[----:B--2---:R-:W-:Y:S05]  /*7720*/  @!P0 NANOSLEEP.SYNCS 0x989680 ;  /* 0x009896800000895d */ /* 0x004fea0003900000 */
[----:B------:R-:W2:Y:S02]  /*7730*/  @!P0 SYNCS.PHASECHK.TRANS64 P0, [R0+URZ], R3 ;  /* 0x00000003000085a7 */ /* 0x000ea400080010ff */
[----:B--2---:R-:W-:Y:S05]  /*7740*/  @!P0 BRA `(.L_x_117) ;  /* 0xfffffffc00f08947 */ /* 0x004fea000383ffff */
[----:B------:R-:W-:Y:S05]  /*7750*/  BRA `(.L_x_118) ;  /* 0xffffffac004c7947 */ /* 0x000fea000383ffff */
.L_x_39:
[----:B----4-:R-:W-:-:S07]  /*7760*/  MOV R0, UR5 ;  /* 0x0000000500007c02 */ /* 0x010fce0008000f00 */
.L_x_119:
[----:B-1----:R1:W2:Y:S02]  /*7770*/  SYNCS.PHASECHK.TRANS64.TRYWAIT P0, [R0+URZ], R3 ;  /* 0x00000003000075a7 */ /* 0x0022a400080011ff */
[----:B--2---:R-:W-:Y:S05]  /*7780*/  @!P0 NANOSLEEP.SYNCS 0x989680 ;  /* 0x009896800000895d */ /* 0x004fea0003900000 */
[----:B------:R-:W2:Y:S02]  /*7790*/  @!P0 SYNCS.PHASECHK.TRANS64 P0, [R0+URZ], R3 ;  /* 0x00000003000085a7 */ /* 0x000ea400080010ff */
[----:B--2---:R-:W-:Y:S05]  /*77a0*/  @!P0 BRA `(.L_x_119) ;  /* 0xfffffffc00f08947 */ /* 0x004fea000383ffff */
[----:B------:R-:W-:Y:S05]  /*77b0*/  BRA `(.L_x_120) ;  /* 0xffffffac00587947 */ /* 0x000fea000383ffff */
.L_x_40:
[----:B----4-:R-:W-:-:S07]  /*77c0*/  MOV R0, UR5 ;  /* 0x0000000500007c02 */ /* 0x010fce0008000f00 */
.L_x_121:
[----:B-1----:R1:W2:Y:S02]  /*77d0*/  SYNCS.PHASECHK.TRANS64.TRYWAIT P0, [R0+URZ], R3 ;  /* 0x00000003000075a7 */ /* 0x0022a400080011ff */
[----:B--2---:R-:W-:Y:S05]  /*77e0*/  @!P0 NANOSLEEP.SYNCS 0x989680 ;  /* 0x009896800000895d */ /* 0x004fea0003900000 */
[----:B------:R-:W2:Y:S02]  /*77f0*/  @!P0 SYNCS.PHASECHK.TRANS64 P0, [R0+URZ], R3 ;  /* 0x00000003000085a7 */ /* 0x000ea400080010ff */
[----:B--2---:R-:W-:Y:S05]  /*7800*/  @!P0 BRA `(.L_x_121) ;  /* 0xfffffffc00f08947 */ /* 0x004fea000383ffff */
[----:B------:R-:W-:Y:S05]  /*7810*/  BRA `(.L_x_122) ;  /* 0xffffffac00647947 */ /* 0x000fea000383ffff */
.L_x_41:
[----:B----4-:R-:W-:-:S07]  /*7820*/  MOV R0, UR5 ;  /* 0x0000000500007c02 */ /* 0x010fce0008000f00 */
.L_x_123:
[----:B-1----:R1:W2:Y:S02]  /*7830*/  SYNCS.PHASECHK.TRANS64.TRYWAIT P0, [R0+URZ], R3 ;  /* 0x00000003000075a7 */ /* 0x0022a400080011ff */
[----:B--2---:R-:W-:Y:S05]  /*7840*/  @!P0 NANOSLEEP.SYNCS 0x989680 ;  /* 0x009896800000895d */ /* 0x004fea0003900000 */
[----:B------:R-:W2:Y:S02]  /*7850*/  @!P0 SYNCS.PHASECHK.TRANS64 P0, [R0+URZ], R3 ;  /* 0x00000003000085a7 */ /* 0x000ea400080010ff */
[----:B--2---:R-:W-:Y:S05]  /*7860*/  @!P0 BRA `(.L_x_123) ;  /* 0xfffffffc00f08947 */ /* 0x004fea000383ffff */
[----:B------:R-:W-:Y:S05]  /*7870*/  BRA `(.L_x_124) ;  /* 0xffffffac00707947 */ /* 0x000fea000383ffff */
.L_x_42:
[----:B----4-:R-:W-:-:S07]  /*7880*/  MOV R0, UR5 ;  /* 0x0000000500007c02 */ /* 0x010fce0008000f00 */
.L_x_125:
[----:B-1----:R1:W2:Y:S02]  /*7890*/  SYNCS.PHASECHK.TRANS64.TRYWAIT P0, [R0+URZ], R3 ;  /* 0x00000003000075a7 */ /* 0x0022a400080011ff */
[----:B--2---:R-:W-:Y:S05]  /*78a0*/  @!P0 NANOSLEEP.SYNCS 0x989680 ;  /* 0x009896800000895d */ /* 0x004fea0003900000 */
[----:B------:R-:W2:Y:S02]  /*78b0*/  @!P0 SYNCS.PHASECHK.TRANS64 P0, [R0+URZ], R3 ;  /* 0x00000003000085a7 */ /* 0x000ea400080010ff */
[----:B--2---:R-:W-:Y:S05]  /*78c0*/  @!P0 BRA `(.L_x_125) ;  /* 0xfffffffc00f08947 */ /* 0x004fea000383ffff */
[----:B------:R-:W-:Y:S05]  /*78d0*/  BRA `(.L_x_126) ;  /* 0xffffffac007c7947 */ /* 0x000fea000383ffff */
.L_x_45:
[----:B-1----:R1:W2:Y:S02]  /*78e0*/  SYNCS.PHASECHK.TRANS64.TRYWAIT P0, [R0+URZ+0x110], R5 ;  /* 0x00011005000075a7 */ /* 0x0022a400080011ff */
[----:B--2---:R-:W-:Y:S05]  /*78f0*/  @!P0 NANOSLEEP.SYNCS 0x989680 ;  /* 0x009896800000895d */ /* 0x004fea0003900000 */
[----:B------:R-:W2:Y:S02]  /*7900*/  @!P0 SYNCS.PHASECHK.TRANS64 P0, [R0+URZ+0x110], R5 ;  /* 0x00011005000085a7 */ /* 0x000ea400080010ff */
[----:B--2---:R-:W-:Y:S05]  /*7910*/  @!P0 BRA `(.L_x_45) ;  /* 0xfffffffc00f08947 */ /* 0x004fea000383ffff */
[----:B------:R-:W-:Y:S05]  /*7920*/  BRA `(.L_x_127) ;  /* 0xffffffac00d87947 */ /* 0x000fea000383ffff */
.L_x_46:
[----:B------:R-:W-:-:S07]  /*7930*/  MOV R0, UR5 ;  /* 0x0000000500007c02 */ /* 0x000fce0008000f00 */
.L_x_128:
[----:B-1----:R1:W2:Y:S02]  /*7940*/  SYNCS.PHASECHK.TRANS64.TRYWAIT P0, [R0+URZ+0xc0], R5 ;  /* 0x0000c005000075a7 */ /* 0x0022a400080011ff */
[----:B--2---:R-:W-:Y:S05]  /*7950*/  @!P0 NANOSLEEP.SYNCS 0x989680 ;  /* 0x009896800000895d */ /* 0x004fea0003900000 */
[----:B------:R-:W2:Y:S02]  /*7960*/  @!P0 SYNCS.PHASECHK.TRANS64 P0, [R0+URZ+0xc0], R5 ;  /* 0x0000c005000085a7 */ /* 0x000ea400080010ff */
[----:B--2---:R-:W-:Y:S05]  /*7970*/  @!P0 BRA `(.L_x_128) ;  /* 0xfffffffc00f08947 */ /* 0x004fea000383ffff */
[----:B------:R-:W-:Y:S05]  /*7980*/  BRA `(.L_x_129) ;  /* 0xffffffac00e87947 */ /* 0x000fea000383ffff */
.L_x_47:
[----:B-1----:R1:W2:Y:S02]  /*7990*/  SYNCS.PHASECHK.TRANS64.TRYWAIT P1, [R0+URZ+0xb0], R5 ;  /* 0x0000b005000075a7 */ /* 0x0022a400080211ff */
[----:B--2---:R-:W-:Y:S05]  /*79a0*/  @!P1 NANOSLEEP.SYNCS 0x989680 ;  /* 0x009896800000995d */ /* 0x004fea0003900000 */
[----:B------:R-:W2:Y:S02]  /*79b0*/  @!P1 SYNCS.PHASECHK.TRANS64 P1, [R0+URZ+0xb0], R5 ;  /* 0x0000b005000095a7 */ /* 0x000ea400080210ff */
[----:B--2---:R-:W-:Y:S05]  /*79c0*/  @!P1 BRA `(.L_x_47) ;  /* 0xfffffffc00f09947 */ /* 0x004fea000383ffff */
[----:B------:R-:W-:Y:S05]  /*79d0*/  BRA `(.L_x_130) ;  /* 0xffffffb000187947 */ /* 0x000fea000383ffff */
.L_x_50:
[----:B------:R-:W-:-:S07]  /*79e0*/  MOV R0, UR5 ;  /* 0x0000000500007c02 */ /* 0x000fce0008000f00 */
.L_x_131:
[----:B-1----:R1:W2:Y:S02]  /*79f0*/  SYNCS.PHASECHK.TRANS64.TRYWAIT P0, [R0+URZ+0xc0], R3 ;  /* 0x0000c003000075a7 */ /* 0x0022a400080011ff */
[----:B--2---:R-:W-:Y:S05]  /*7a00*/  @!P0 NANOSLEEP.SYNCS 0x989680 ;  /* 0x009896800000895d */ /* 0x004fea0003900000 */
[----:B------:R-:W2:Y:S02]  /*7a10*/  @!P0 SYNCS.PHASECHK.TRANS64 P0, [R0+URZ+0xc0], R3 ;  /* 0x0000c003000085a7 */ /* 0x000ea400080010ff */
[----:B--2---:R-:W-:Y:S05]  /*7a20*/  @!P0 BRA `(.L_x_131) ;  /* 0xfffffffc00f08947 */ /* 0x004fea000383ffff */
[----:B------:R-:W-:Y:S05]  /*7a30*/  BRA `(.L_x_49) ;  /* 0xffffffb0006c7947 */ /* 0x000fea000383ffff */
.L_x_57:
[----:B-1----:R1:W2:Y:S02]  /*7a40*/  SYNCS.PHASECHK.TRANS64.TRYWAIT P1, [R0+URZ+0xb0], R5 ;  /* 0x0000b005000075a7 */ /* 0x0022a400080211ff */
[----:B--2---:R-:W-:Y:S05]  /*7a50*/  @!P1 NANOSLEEP.SYNCS 0x989680 ;  /* 0x009896800000995d */ /* 0x004fea0003900000 */
[----:B------:R-:W2:Y:S02]  /*7a60*/  @!P1 SYNCS.PHASECHK.TRANS64 P1, [R0+URZ+0xb0], R5 ;  /* 0x0000b005000095a7 */ /* 0x000ea400080210ff */
[----:B--2---:R-:W-:Y:S05]  /*7a70*/  @!P1 BRA `(.L_x_57) ;  /* 0xfffffffc00f09947 */ /* 0x004fea000383ffff */
[----:B------:R-:W-:Y:S05]  /*7a80*/  BRA `(.L_x_132) ;  /* 0xffffffb400dc7947 */ /* 0x000fea000383ffff */
.L_x_58:
[----:B------:R-:W-:-:S07]  /*7a90*/  MOV R3, UR7 ;  /* 0x0000000700037c02 */ /* 0x000fce0008000f00 */
.L_x_133:
[----:B-1----:R1:W2:Y:S02]  /*7aa0*/  SYNCS.PHASECHK.TRANS64.TRYWAIT P0, [R3+URZ+0xf0], R0 ;  /* 0x0000f000030075a7 */ /* 0x0022a400080011ff */
[----:B--2---:R-:W-:Y:S05]  /*7ab0*/  @!P0 NANOSLEEP.SYNCS 0x989680 ;  /* 0x009896800000895d */ /* 0x004fea0003900000 */
[----:B------:R-:W2:Y:S02]  /*7ac0*/  @!P0 SYNCS.PHASECHK.TRANS64 P0, [R3+URZ+0xf0], R0 ;  /* 0x0000f000030085a7 */ /* 0x000ea400080010ff */
[----:B--2---:R-:W-:Y:S05]  /*7ad0*/  @!P0 BRA `(.L_x_133) ;  /* 0xfffffffc00f08947 */ /* 0x004fea000383ffff */
[----:B------:R-:W-:Y:S05]  /*7ae0*/  BRA `(.L_x_134) ;  /* 0xffffffb8002c7947 */ /* 0x000fea000383ffff */
.L_x_61:
[----:B------:R-:W-:Y:S07]  /*7af0*/  MOV R0, UR6 ;  /* 0x0000000600007c02 */ /* 0x000fee0008000f00 */
.L_x_135:
[----:B-1----:R1:W2:Y:S02]  /*7b00*/  SYNCS.PHASECHK.TRANS64.TRYWAIT P0, [R0+URZ], R3 ;  /* 0x00000003000075a7 */ /* 0x0022a400080011ff */
[----:B--2---:R-:W-:Y:S05]  /*7b10*/  @!P0 NANOSLEEP.SYNCS 0x989680 ;  /* 0x009896800000895d */ /* 0x004fea0003900000 */
[----:B------:R-:W2:Y:S02]  /*7b20*/  @!P0 SYNCS.PHASECHK.TRANS64 P0, [R0+URZ], R3 ;  /* 0x00000003000085a7 */ /* 0x000ea400080010ff */
[----:B--2---:R-:W-:Y:S05]  /*7b30*/  @!P0 BRA `(.L_x_135) ;  /* 0xfffffffc00f08947 */ /* 0x004fea000383ffff */
[----:B------:R-:W-:Y:S05]  /*7b40*/  BRA `(.L_x_60) ;  /* 0xffffffb800487947 */ /* 0x000fea000383ffff */
.L_x_64:
[----:B------:R-:W-:-:S07]  /*7b50*/  MOV R0, UR6 ;  /* 0x0000000600007c02 */ /* 0x000fce0008000f00 */
.L_x_136:
[----:B--2---:R2:W4:Y:S02]  /*7b60*/  SYNCS.PHASECHK.TRANS64.TRYWAIT P0, [R0+URZ], R3 ;  /* 0x00000003000075a7 */ /* 0x00452400080011ff */
[----:B----4-:R-:W-:Y:S05]  /*7b70*/  @!P0 NANOSLEEP.SYNCS 0x989680 ;  /* 0x009896800000895d */ /* 0x010fea0003900000 */
[----:B------:R-:W4:Y:S02]  /*7b80*/  @!P0 SYNCS.PHASECHK.TRANS64 P0, [R0+URZ], R3 ;  /* 0x00000003000085a7 */ /* 0x000f2400080010ff */
[----:B----4-:R-:W-:Y:S05]  /*7b90*/  @!P0 BRA `(.L_x_136) ;  /* 0xfffffffc00f08947 */ /* 0x010fea000383ffff */
[----:B------:R-:W-:Y:S05]  /*7ba0*/  BRA `(.L_x_137) ;  /* 0xffffffbc00247947 */ /* 0x000fea000383ffff */
.L_x_65:
[----:B------:R-:W-:-:S07]  /*7bb0*/  MOV R0, UR6 ;  /* 0x0000000600007c02 */ /* 0x000fce0008000f00 */
.L_x_138:
[----:B-1----:R1:W2:Y:S02]  /*7bc0*/  SYNCS.PHASECHK.TRANS64.TRYWAIT P0, [R0+URZ], R3 ;  /* 0x00000003000075a7 */ /* 0x0022a400080011ff */
[----:B--2---:R-:W-:Y:S05]  /*7bd0*/  @!P0 NANOSLEEP.SYNCS 0x989680 ;  /* 0x009896800000895d */ /* 0x004fea0003900000 */
[----:B------:R-:W2:Y:S02]  /*7be0*/  @!P0 SYNCS.PHASECHK.TRANS64 P0, [R0+URZ], R3 ;  /* 0x00000003000085a7 */ /* 0x000ea400080010ff */
[----:B--2---:R-:W-:Y:S05]  /*7bf0*/  @!P0 BRA `(.L_x_138) ;  /* 0xfffffffc00f08947 */ /* 0x004fea000383ffff */
[----:B------:R-:W-:Y:S05]  /*7c00*/  BRA `(.L_x_139) ;  /* 0xffffffbc00307947 */ /* 0x000fea000383ffff */
.L_x_66:
[----:B------:R-:W-:-:S07]  /*7c10*/  MOV R0, UR6 ;  /* 0x0000000600007c02 */ /* 0x000fce0008000f00 */
.L_x_140:
[----:B-1----:R1:W2:Y:S02]  /*7c20*/  SYNCS.PHASECHK.TRANS64.TRYWAIT P0, [R0+URZ], R3 ;  /* 0x00000003000075a7 */ /* 0x0022a400080011ff */
[----:B--2---:R-:W-:Y:S05]  /*7c30*/  @!P0 NANOSLEEP.SYNCS 0x989680 ;  /* 0x009896800000895d */ /* 0x004fea0003900000 */
[----:B------:R-:W2:Y:S02]  /*7c40*/  @!P0 SYNCS.PHASECHK.TRANS64 P0, [R0+URZ], R3 ;  /* 0x00000003000085a7 */ /* 0x000ea400080010ff */
[----:B--2---:R-:W-:Y:S05]  /*7c50*/  @!P0 BRA `(.L_x_140) ;  /* 0xfffffffc00f08947 */ /* 0x004fea000383ffff */
[----:B------:R-:W-:Y:S05]  /*7c60*/  BRA `(.L_x_141) ;  /* 0xffffffbc003c7947 */ /* 0x000fea000383ffff */
.L_x_67:
[----:B------:R-:W-:-:S07]  /*7c70*/  MOV R0, UR7 ;  /* 0x0000000700007c02 */ /* 0x000fce0008000f00 */
.L_x_142:
[----:B-1----:R1:W2:Y:S02]  /*7c80*/  SYNCS.PHASECHK.TRANS64.TRYWAIT P0, [R0+URZ], R3 ;  /* 0x00000003000075a7 */ /* 0x0022a400080011ff */
[----:B--2---:R-:W-:Y:S05]  /*7c90*/  @!P0 NANOSLEEP.SYNCS 0x989680 ;  /* 0x009896800000895d */ /* 0x004fea0003900000 */
[----:B------:R-:W2:Y:S02]  /*7ca0*/  @!P0 SYNCS.PHASECHK.TRANS64 P0, [R0+URZ], R3 ;  /* 0x00000003000085a7 */ /* 0x000ea400080010ff */
[----:B--2---:R-:W-:Y:S05]  /*7cb0*/  @!P0 BRA `(.L_x_142) ;  /* 0xfffffffc00f08947 */ /* 0x004fea000383ffff */
[----:B------:R-:W-:Y:S05]  /*7cc0*/  BRA `(.L_x_143) ;  /* 0xffffffbc00487947 */ /* 0x000fea000383ffff */
.L_x_72:
[----:B--2---:R2:W3:Y:S02]  /*7cd0*/  SYNCS.PHASECHK.TRANS64.TRYWAIT P0, [R0+URZ+0xb0], R3 ;  /* 0x0000b003000075a7 */ /* 0x0044e400080011ff */
[----:B---3--:R-:W-:Y:S05]  /*7ce0*/  @!P0 NANOSLEEP.SYNCS 0x989680 ;  /* 0x009896800000895d */ /* 0x008fea0003900000 */
[----:B------:R-:W3:Y:S02]  /*7cf0*/  @!P0 SYNCS.PHASECHK.TRANS64 P0, [R0+URZ+0xb0], R3 ;  /* 0x0000b003000085a7 */ /* 0x000ee400080010ff */
[----:B---3--:R-:W-:Y:S05]  /*7d00*/  @!P0 BRA `(.L_x_72) ;  /* 0xfffffffc00f08947 */ /* 0x008fea000383ffff */
[----:B------:R-:W-:Y:S05]  /*7d10*/  BRA `(.L_x_144) ;  /* 0xffffffc0004c7947 */ /* 0x000fea000383ffff */
.L_x_75:
[----:B------:R-:W-:Y:S07]  /*7d20*/  MOV R0, UR7 ;  /* 0x0000000700007c02 */ /* 0x000fee0008000f00 */
.L_x_145:
[----:B--2---:R2:W3:Y:S02]  /*7d30*/  SYNCS.PHASECHK.TRANS64.TRYWAIT P0, [R0+URZ+0xa8], R3 ;  /* 0x0000a803000075a7 */ /* 0x0044e400080011ff */
[----:B---3--:R-:W-:Y:S05]  /*7d40*/  @!P0 NANOSLEEP.SYNCS 0x989680 ;  /* 0x009896800000895d */ /* 0x008fea0003900000 */
[----:B------:R-:W3:Y:S02]  /*7d50*/  @!P0 SYNCS.PHASECHK.TRANS64 P0, [R0+URZ+0xa8], R3 ;  /* 0x0000a803000085a7 */ /* 0x000ee400080010ff */
[----:B---3--:R-:W-:Y:S05]  /*7d60*/  @!P0 BRA `(.L_x_145) ;  /* 0xfffffffc00f08947 */ /* 0x008fea000383ffff */
[----:B------:R-:W-:Y:S05]  /*7d70*/  BRA `(.L_x_74) ;  /* 0xffffffc4002c7947 */ /* 0x000fea000383ffff */
.L_x_78:
[----:B--2---:R-:W-:Y:S07]  /*7d80*/  MOV R3, UR7 ;  /* 0x0000000700037c02 */ /* 0x004fee0008000f00 */
.L_x_146:
[----:B-1----:R1:W2:Y:S02]  /*7d90*/  SYNCS.PHASECHK.TRANS64.TRYWAIT P0, [R3+URZ+0x90], R12 ;  /* 0x0000900c030075a7 */ /* 0x0022a400080011ff */
[----:B--2---:R-:W-:Y:S05]  /*7da0*/  @!P0 NANOSLEEP.SYNCS 0x989680 ;  /* 0x009896800000895d */ /* 0x004fea0003900000 */
[----:B------:R-:W2:Y:S02]  /*7db0*/  @!P0 SYNCS.PHASECHK.TRANS64 P0, [R3+URZ+0x90], R12 ;  /* 0x0000900c030085a7 */ /* 0x000ea400080010ff */
[----:B--2---:R-:W-:Y:S05]  /*7dc0*/  @!P0 BRA `(.L_x_146) ;  /* 0xfffffffc00f08947 */ /* 0x004fea000383ffff */
[----:B------:R-:W-:Y:S05]  /*7dd0*/  BRA `(.L_x_147) ;  /* 0xffffffc400a47947 */ /* 0x000fea000383ffff */
.L_x_79:
[----:B------:R-:W-:Y:S07]  /*7de0*/  MOV R3, UR7 ;  /* 0x0000000700037c02 */ /* 0x000fee0008000f00 */
.L_x_148:
[----:B-1----:R1:W2:Y:S02]  /*7df0*/  SYNCS.PHASECHK.TRANS64.TRYWAIT P0, [R3+URZ+0x98], R12 ;  /* 0x0000980c030075a7 */ /* 0x0022a400080011ff */
[----:B--2---:R-:W-:Y:S05]  /*7e00*/  @!P0 NANOSLEEP.SYNCS 0x989680 ;  /* 0x009896800000895d */ /* 0x004fea0003900000 */
[----:B------:R-:W2:Y:S02]  /*7e10*/  @!P0 SYNCS.PHASECHK.TRANS64 P0, [R3+URZ+0x98], R12 ;  /* 0x0000980c030085a7 */ /* 0x000ea400080010ff */
[----:B--2---:R-:W-:Y:S05]  /*7e20*/  @!P0 BRA `(.L_x_148) ;  /* 0xfffffffc00f08947 */ /* 0x004fea000383ffff */
[----:B------:R-:W-:Y:S05]  /*7e30*/  BRA `(.L_x_149) ;  /* 0xffffffc800247947 */ /* 0x000fea000383ffff */
.L_x_81:
[----:B------:R-:W-:-:S07]  /*7e40*/  MOV R0, UR7 ;  /* 0x0000000700007c02 */ /* 0x000fce0008000f00 */
.L_x_150:
[----:B-1----:R1:W3:Y:S02]  /*7e50*/  SYNCS.PHASECHK.TRANS64.TRYWAIT P0, [R0+URZ+0x90], R3 ;  /* 0x00009003000075a7 */ /* 0x0022e400080011ff */
[----:B---3--:R-:W-:Y:S05]  /*7e60*/  @!P0 NANOSLEEP.SYNCS 0x989680 ;  /* 0x009896800000895d */ /* 0x008fea0003900000 */
[----:B------:R-:W3:Y:S02]  /*7e70*/  @!P0 SYNCS.PHASECHK.TRANS64 P0, [R0+URZ+0x90], R3 ;  /* 0x00009003000085a7 */ /* 0x000ee400080010ff */
[----:B---3--:R-:W-:Y:S05]  /*7e80*/  @!P0 BRA `(.L_x_150) ;  /* 0xfffffffc00f08947 */ /* 0x008fea000383ffff */
[----:B------:R-:W-:Y:S05]  /*7e90*/  BRA `(.L_x_151) ;  /* 0xffffffc800947947 */ /* 0x000fea000383ffff */
.L_x_83:
[----:B--2---:R2:W4:Y:S02]  /*7ea0*/  SYNCS.PHASECHK.TRANS64.TRYWAIT P0, [R0+URZ+0xb0], R3 ;  /* 0x0000b003000075a7 */ /* 0x00452400080011ff */
[----:B----4-:R-:W-:Y:S05]  /*7eb0*/  @!P0 NANOSLEEP.SYNCS 0x989680 ;  /* 0x009896800000895d */ /* 0x010fea0003900000 */
[----:B------:R-:W4:Y:S02]  /*7ec0*/  @!P0 SYNCS.PHASECHK.TRANS64 P0, [R0+URZ+0xb0], R3 ;  /* 0x0000b003000085a7 */ /* 0x000f2400080010ff */
[----:B----4-:R-:W-:Y:S05]  /*7ed0*/  @!P0 BRA `(.L_x_83) ;  /* 0xfffffffc00f08947 */ /* 0x010fea000383ffff */
[----:B------:R-:W-:Y:S05]  /*7ee0*/  BRA `(.L_x_152) ;  /* 0xffffffcc00647947 */ /* 0x000fea000383ffff */
.L_x_94:
[----:B-1----:R1:W3:Y:S02]  /*7ef0*/  SYNCS.PHASECHK.TRANS64.TRYWAIT P1, [R0+URZ+0x80], R3 ;  /* 0x00008003000075a7 */ /* 0x0022e400080211ff */
[----:B---3--:R-:W-:Y:S05]  /*7f00*/  @!P1 NANOSLEEP.SYNCS 0x989680 ;  /* 0x009896800000995d */ /* 0x008fea0003900000 */
[----:B------:R-:W3:Y:S02]  /*7f10*/  @!P1 SYNCS.PHASECHK.TRANS64 P1, [R0+URZ+0x80], R3 ;  /* 0x00008003000095a7 */ /* 0x000ee400080210ff */
[----:B---3--:R-:W-:Y:S05]  /*7f20*/  @!P1 BRA `(.L_x_94) ;  /* 0xfffffffc00f09947 */ /* 0x008fea000383ffff */
[----:B------:R-:W-:Y:S05]  /*7f30*/  BRA `(.L_x_93) ;  /* 0xffffffd8007c7947 */ /* 0x000fea000383ffff */
.L_x_96:
[----:B---3--:R3:W4:Y:S02]  /*7f40*/  SYNCS.PHASECHK.TRANS64.TRYWAIT P0, [R108+URZ+0xd0], R7 ;  /* 0x0000d0076c0075a7 */ /* 0x00872400080011ff */
[----:B----4-:R-:W-:Y:S05]  /*7f50*/  @!P0 NANOSLEEP.SYNCS 0x989680 ;  /* 0x009896800000895d */ /* 0x010fea0003900000 */
[----:B------:R-:W4:Y:S02]  /*7f60*/  @!P0 SYNCS.PHASECHK.TRANS64 P0, [R108+URZ+0xd0], R7 ;  /* 0x0000d0076c0085a7 */ /* 0x000f2400080010ff */
[----:B----4-:R-:W-:Y:S05]  /*7f70*/  @!P0 BRA `(.L_x_96) ;  /* 0xfffffffc00f08947 */ /* 0x010fea000383ffff */
[----:B------:R-:W-:Y:S05]  /*7f80*/  BRA `(.L_x_95) ;  /* 0xffffffd800d07947 */ /* 0x000fea000383ffff */
.L_x_104:
[----:B--2---:R2:W3:Y:S02]  /*7f90*/  SYNCS.PHASECHK.TRANS64.TRYWAIT P0, [R75+URZ+0x80], R0 ;  /* 0x000080004b0075a7 */ /* 0x0044e400080011ff */
[----:B---3--:R-:W-:Y:S05]  /*7fa0*/  @!P0 NANOSLEEP.SYNCS 0x989680 ;  /* 0x009896800000895d */ /* 0x008fea0003900000 */
[----:B------:R-:W3:Y:S02]  /*7fb0*/  @!P0 SYNCS.PHASECHK.TRANS64 P0, [R75+URZ+0x80], R0 ;  /* 0x000080004b0085a7 */ /* 0x000ee400080010ff */
[----:B---3--:R-:W-:Y:S05]  /*7fc0*/  @!P0 BRA `(.L_x_104) ;  /* 0xfffffffc00f08947 */ /* 0x008fea000383ffff */
[----:B------:R-:W-:Y:S05]  /*7fd0*/  BRA `(.L_x_103) ;  /* 0xffffffe400c47947 */ /* 0x000fea000383ffff */
        .weak           $__internal_0_$__cuda_sm10x_tcgen05_guardrail_trap_col_being_dealloced_not_returned_by_alloc
        .type           $__internal_0_$__cuda_sm10x_tcgen05_guardrail_trap_col_being_dealloced_not_returned_by_alloc,@function
        .size           $__internal_0_$__cuda_sm10x_tcgen05_guardrail_trap_col_being_dealloced_not_returned_by_alloc,($__internal_1_$__cuda_sm10x_tcgen05_guardrail_trap_phase_invalid_during_alloc - $__internal_0_$__cuda_sm10x_tcgen05_guardrail_trap_col_being_dealloced_not_returned_by_alloc)
$__internal_0_$__cuda_sm10x_tcgen05_guardrail_trap_col_being_dealloced_not_returned_by_alloc:
[----:B------:R-:W-:Y:S05]  /*7fe0*/  BPT.TRAP 0x1 ;  /* 0x000000040000795c */ /* 0x000fea0000300000 */
[----:B------:R-:W-:-:S04]  /*7ff0*/  HFMA2 R3, -RZ, RZ, 0, 0 ;  /* 0x00000000ff037431 */ /* 0x000fc800000001ff */
[----:B------:R-:W-:Y:S05]  /*8000*/  RET.REL.NODEC R2 `(_ZN7cutlass13device_kernelINS_4gemm6kernel13GemmUniversalIN4cute5tupleIJiiiiEEENS1_10collective13CollectiveMmaINS1_35MainloopSm100TmaUmmaWarpSpecializedILi8ELi2ELi4ENS5_IJNS4_1CILi1EEESB_SB_EEEEENS5_IJNSA_ILi64EEENSA_ILi128EEESF_EEEaNS5_IJlSB_lEEEaSH_NS4_8TiledMMAINS4_8MMA_AtomIJNS4_15SM100_MMA_S8_SSIaaiLi64ELi128ELNS4_4UMMA5MajorE0ELSM_0ELNSL_8SaturateE0EEEEEENS4_6LayoutISC_NS5_IJNSA_ILi0EEESR_SR_EEEEENS5_IJNS4_10UnderscoreESU_SU_EEEEENS4_13SM90_TMA_LOADENS4_14ComposedLayoutINS4_7SwizzleILi3ELi4ELi3EEENS4_18smem_ptr_flag_bitsILi8EEENSQ_INS5_IJNSA_ILi8EEESF_EEENS5_IJSF_SB_EEEEEEEvNS4_8identityESX_S17_vS18_EENS_8epilogue10collective18CollectiveEpilogueINS1A_23Sm100TmaWarpSpecializedILi2ELi2ELi32ELb0ELb0EEEJSG_NS5_IJNSQ_ISE_SB_EES1F_EEEaSH_aSH_NS1A_6fusion15FusionCallbacksIS1E_NS1H_17LinearCombinationIaiaiLNS_15FloatRoundStyleE2EEESG_S1G_JEEENS4_5SM1004TMEM4LOAD26SM100_TMEM_LOAD_16dp32b32xESX_NSY_INSZ_ILi2ELi4ELi3EEES12_NSQ_INS5_IJS13_SE_EEENS5_IJSE_SB_EEEEEEENS4_39AutoVectorizingCopyWithAssumedAlignmentILi128EEENS4_14SM90_TMA_STOREES1V_S1X_S1X_EEEvvEEEEvNT_6ParamsE) ;  /* 0xffffff7c02fc7950 */ /* 0x000fea0003c3ffff */
        .weak           $__internal_1_$__cuda_sm10x_tcgen05_guardrail_trap_phase_invalid_during_alloc
        .type           $__internal_1_$__cuda_sm10x_tcgen05_guardrail_trap_phase_invalid_during_alloc,@function
        .size           $__internal_1_$__cuda_sm10x_tcgen05_guardrail_trap_phase_invalid_during_alloc,($__internal_2_$__cuda_sm10x_tcgen05_guardrail_trap_unallocated_columns_being_dealloced - $__internal_1_$__cuda_sm10x_tcgen05_guardrail_trap_phase_invalid_during_alloc)
$__internal_1_$__cuda_sm10x_tcgen05_guardrail_trap_phase_invalid_during_alloc:
[----:B------:R-:W-:Y:S05]  /*8010*/  BPT.TRAP 0x1 ;  /* 0x000000040000795c */ /* 0x000fea0000300000 */
[----:B------:R-:W-:-:S04]  /*8020*/  MOV R3, 0x0 ;  /* 0x0000000000037802 */ /* 0x000fc80000000f00 */
[----:B------:R-:W-:Y:S05]  /*8030*/  RET.REL.NODEC R2 `(_ZN7cutlass13device_kernelINS_4gemm6kernel13GemmUniversalIN4cute5tupleIJiiiiEEENS1_10collective13CollectiveMmaINS1_35MainloopSm100TmaUmmaWarpSpecializedILi8ELi2ELi4ENS5_IJNS4_1CILi1EEESB_SB_EEEEENS5_IJNSA_ILi64EEENSA_ILi128EEESF_EEEaNS5_IJlSB_lEEEaSH_NS4_8TiledMMAINS4_8MMA_AtomIJNS4_15SM100_MMA_S8_SSIaaiLi64ELi128ELNS4_4UMMA5MajorE0ELSM_0ELNSL_8SaturateE0EEEEEENS4_6LayoutISC_NS5_IJNSA_ILi0EEESR_SR_EEEEENS5_IJNS4_10UnderscoreESU_SU_EEEEENS4_13SM90_TMA_LOADENS4_14ComposedLayoutINS4_7SwizzleILi3ELi4ELi3EEENS4_18smem_ptr_flag_bitsILi8EEENSQ_INS5_IJNSA_ILi8EEESF_EEENS5_IJSF_SB_EEEEEEEvNS4_8identityESX_S17_vS18_EENS_8epilogue10collective18CollectiveEpilogueINS1A_23Sm100TmaWarpSpecializedILi2ELi2ELi32ELb0ELb0EEEJSG_NS5_IJNSQ_ISE_SB_EES1F_EEEaSH_aSH_NS1A_6fusion15FusionCallbacksIS1E_NS1H_17LinearCombinationIaiaiLNS_15FloatRoundStyleE2EEESG_S1G_JEEENS4_5SM1004TMEM4LOAD26SM100_TMEM_LOAD_16dp32b32xESX_NSY_INSZ_ILi2ELi4ELi3EEES12_NSQ_INS5_IJS13_SE_EEENS5_IJSE_SB_EEEEEEENS4_39AutoVectorizingCopyWithAssumedAlignmentILi128EEENS4_14SM90_TMA_STOREES1V_S1X_S1X_EEEvvEEEEvNT_6ParamsE) ;  /* 0xffffff7c02f07950 */ /* 0x000fea0003c3ffff */
        .weak           $__internal_2_$__cuda_sm10x_tcgen05_guardrail_trap_unallocated_columns_being_dealloced
        .type           $__internal_2_$__cuda_sm10x_tcgen05_guardrail_trap_unallocated_columns_being_dealloced,@function
        .size           $__internal_2_$__cuda_sm10x_tcgen05_guardrail_trap_unallocated_columns_being_dealloced,(.L_x_154 - $__internal_2_$__cuda_sm10x_tcgen05_guardrail_trap_unallocated_columns_being_dealloced)
$__internal_2_$__cuda_sm10x_tcgen05_guardrail_trap_unallocated_columns_being_dealloced:
[----:B------:R-:W-:Y:S05]  /*8040*/  BPT.TRAP 0x1 ;  /* 0x000000040000795c */ /* 0x000fea0000300000 */
[----:B------:R-:W-:-:S04]  /*8050*/  HFMA2 R3, -RZ, RZ, 0, 0 ;  /* 0x00000000ff037431 */ /* 0x000fc800000001ff */
[----:B------:R-:W-:Y:S05]  /*8060*/  RET.REL.NODEC R2 `(_ZN7cutlass13device_kernelINS_4gemm6kernel13GemmUniversalIN4cute5tupleIJiiiiEEENS1_10collective13CollectiveMmaINS1_35MainloopSm100TmaUmmaWarpSpecializedILi8ELi2ELi4ENS5_IJNS4_1CILi1EEESB_SB_EEEEENS5_IJNSA_ILi64EEENSA_ILi128EEESF_EEEaNS5_IJlSB_lEEEaSH_NS4_8TiledMMAINS4_8MMA_AtomIJNS4_15SM100_MMA_S8_SSIaaiLi64ELi128ELNS4_4UMMA5MajorE0ELSM_0ELNSL_8SaturateE0EEEEEENS4_6LayoutISC_NS5_IJNSA_ILi0EEESR_SR_EEEEENS5_IJNS4_10UnderscoreESU_SU_EEEEENS4_13SM90_TMA_LOADENS4_14ComposedLayoutINS4_7SwizzleILi3ELi4ELi3EEENS4_18smem_ptr_flag_bitsILi8EEENSQ_INS5_IJNSA_ILi8EEESF_EEENS5_IJSF_SB_EEEEEEEvNS4_8identityESX_S17_vS18_EENS_8epilogue10collective18CollectiveEpilogueINS1A_23Sm100TmaWarpSpecializedILi2ELi2ELi32ELb0ELb0EEEJSG_NS5_IJNSQ_ISE_SB_EES1F_EEEaSH_aSH_NS1A_6fusion15FusionCallbacksIS1E_NS1H_17LinearCombinationIaiaiLNS_15FloatRoundStyleE2EEESG_S1G_JEEENS4_5SM1004TMEM4LOAD26SM100_TMEM_LOAD_16dp32b32xESX_NSY_INSZ_ILi2ELi4ELi3EEES12_NSQ_INS5_IJS13_SE_EEENS5_IJSE_SB_EEEEEEENS4_39AutoVectorizingCopyWithAssumedAlignmentILi128EEENS4_14SM90_TMA_STOREES1V_S1X_S1X_EEEvvEEEEvNT_6ParamsE) ;  /* 0xffffff7c02e47950 */ /* 0x000fea0003c3ffff */
.L_x_153:
[----:B------:R-:W-:-:S00]  /*8070*/  BRA `(.L_x_153) ;  /* 0xfffffffc00fc7947 */ /* 0x000fc0000383ffff */
[----:B------:R-:W-:-:S00]  /*8080*/  NOP ;  /* 0x0000000000007918 */ /* 0x000fc00000000000 */
[----:B------:R-:W-:-:S00]  /*8090*/  NOP ;  /* 0x0000000000007918 */ /* 0x000fc00000000000 */
[----:B------:R-:W-:-:S00]  /*80a0*/  NOP ;  /* 0x0000000000007918 */ /* 0x000fc00000000000 */
[----:B------:R-:W-:-:S00]  /*80b0*/  NOP ;  /* 0x0000000000007918 */ /* 0x000fc00000000000 */
[----:B------:R-:W-:-:S00]  /*80c0*/  NOP ;  /* 0x0000000000007918 */ /* 0x000fc00000000000 */
[----:B------:R-:W-:-:S00]  /*80d0*/  NOP ;  /* 0x0000000000007918 */ /* 0x000fc00000000000 */
[----:B------:R-:W-:-:S00]  /*80e0*/  NOP ;  /* 0x0000000000007918 */ /* 0x000fc00000000000 */
[----:B------:R-:W-:-:S00]  /*80f0*/  NOP ;  /* 0x0000000000007918 */ /* 0x000fc00000000000 */
.L_x_154:


//--------------------- .nv.global.init           --------------------------
	.section	.nv.global.init,"aw",@progbits
.nv.global.init:
	.type		$str$27,@object
	.size		$str$27,($str$28 - $str$27)
$str$27:
        /*0000*/ 	.byte	0x28, 0x61, 0x64, 0x64, 0x72, 0x65, 0x73, 0x73, 0x20, 0x26, 0x20, 0x6d, 0x61, 0x73, 0x6b, 0x29
        /*0010*/ 	.byte	0x20, 0x3d, 0x3d, 0x20, 0x30, 0x00
	.type		$str$28,@object
	.size		$str$28,($str$26 - $str$28)
$str$28:
        /*0016*/ 	.byte	0x2f, 0x74, 0x6d, 0x70, 0x2f, 0x63, 0x75, 0x74, 0x6c, 0x61, 0x73, 0x73, 0x5f, 0x73, 0x77, 0x65
        /*0026*/ 	.byte	0x65, 0x70, 0x5f, 0x73, 0x72, 0x63, 0x2f, 0x69, 0x6e, 0x63, 0x6c, 0x75, 0x64, 0x65, 0x2f, 0x63
        /*0036*/ 	.byte	0x75, 0x74, 0x65, 0x2f, 0x70, 0x6f, 0x69, 0x6e, 0x74, 0x65, 0x72, 0x5f, 0x66, 0x6c, 0x61, 0x67
        /*0046*/ 	.byte	0x67, 0x65, 0x64, 0x2e, 0x68, 0x70, 0x70, 0x00
	.type		$str$26,@object
	.size		$str$26,($str$25 - $str$26)
$str$26:
        /*004e*/ 	.byte	0x2f, 0x74, 0x6d, 0x70, 0x2f, 0x63, 0x75, 0x74, 0x6c, 0x61, 0x73, 0x73, 0x5f, 0x73, 0x77, 0x65
        /*005e*/ 	.byte	0x65, 0x70, 0x5f, 0x73, 0x72, 0x63, 0x2f, 0x69, 0x6e, 0x63, 0x6c, 0x75, 0x64, 0x65, 0x2f, 0x63
        /*006e*/ 	.byte	0x75, 0x74, 0x65, 0x2f, 0x61, 0x74, 0x6f, 0x6d, 0x2f, 0x63, 0x6f, 0x70, 0x79, 0x5f, 0x74, 0x72
        /*007e*/ 	.byte	0x61, 0x69, 0x74, 0x73, 0x5f, 0x73, 0x6d, 0x31, 0x30, 0x30, 0x2e, 0x68, 0x70, 0x70, 0x00
	.type		$str$25,@object
	.size		$str$25,(__unnamed_1 - $str$25)
$str$25:
        /*008d*/ 	.byte	0x28, 0x28, 0x75, 0x69, 0x6e, 0x74, 0x33, 0x32, 0x5f, 0x74, 0x28, 0x74, 0x68, 0x72, 0x65, 0x61
        /*009d*/ 	.byte	0x64, 0x49, 0x64, 0x78, 0x2e, 0x78, 0x29, 0x20, 0x2f, 0x20, 0x33, 0x32, 0x29, 0x20, 0x25, 0x20
        /*00ad*/ 	.byte	0x34, 0x29, 0x20, 0x3d, 0x3d, 0x20, 0x28, 0x28, 0x28, 0x74, 0x6d, 0x65, 0x6d, 0x5f, 0x61, 0x64
        /*00bd*/ 	.byte	0x64, 0x72, 0x20, 0x3e, 0x3e, 0x20, 0x31, 0x36, 0x29, 0x20, 0x2f, 0x20, 0x33, 0x32, 0x29, 0x20
        /*00cd*/ 	.byte	0x25, 0x20, 0x34, 0x29, 0x00
	.type		__unnamed_1,@object
	.size		__unnamed_1,(__unnamed_2 - __unnamed_1)
__unnamed_1:
        /*00d2*/ 	.byte	0x61, 0x75, 0x74, 0x6f, 0x20, 0x63, 0x75, 0x74, 0x65, 0x3a, 0x3a, 0x61, 0x73, 0x5f, 0x70, 0x6f
        /* <DEDUP_REMOVED lines=24> */
        /*0262*/ 	.byte	0x00
	.type		__unnamed_2,@object
	.size		__unnamed_2,(.L_2 - __unnamed_2)
__unnamed_2:
        /* <DEDUP_REMOVED lines=41> */
.L_2:


//--------------------- .nv.shared._ZN7cutlass13device_kernelINS_4gemm6kernel13GemmUniversalIN4cute5tupleIJiiiiEEENS1_10collective13CollectiveMmaINS1_35MainloopSm100TmaUmmaWarpSpecializedILi8ELi2ELi4ENS5_IJNS4_1CILi1EEESB_SB_EEEEENS5_IJNSA_ILi64EEENSA_ILi128EEESF_EEEaNS5_IJlSB_lEEEaSH_NS4_8TiledMMAINS4_8MMA_AtomIJNS4_15SM100_MMA_S8_SSIaaiLi64ELi128ELNS4_4UMMA5MajorE0ELSM_0ELNSL_8SaturateE0EEEEEENS4_6LayoutISC_NS5_IJNSA_ILi0EEESR_SR_EEEEENS5_IJNS4_10UnderscoreESU_SU_EEEEENS4_13SM90_TMA_LOADENS4_14ComposedLayoutINS4_7SwizzleILi3ELi4ELi3EEENS4_18smem_ptr_flag_bitsILi8EEENSQ_INS5_IJNSA_ILi8EEESF_EEENS5_IJSF_SB_EEEEEEEvNS4_8identityESX_S17_vS18_EENS_8epilogue10collective18CollectiveEpilogueINS1A_23Sm100TmaWarpSpecializedILi2ELi2ELi32ELb0ELb0EEEJSG_NS5_IJNSQ_ISE_SB_EES1F_EEEaSH_aSH_NS1A_6fusion15FusionCallbacksIS1E_NS1H_17LinearCombinationIaiaiLNS_15FloatRoundStyleE2EEESG_S1G_JEEENS4_5SM1004TMEM4LOAD26SM100_TMEM_LOAD_16dp32b32xESX_NSY_INSZ_ILi2ELi4ELi3EEES12_NSQ_INS5_IJS13_SE_EEENS5_IJSE_SB_EEEEEEENS4_39AutoVectorizingCopyWithAssumedAlignmentILi128EEENS4_14SM90_TMA_STOREES1V_S1X_S1X_EEEvvEEEEvNT_6ParamsE --------------------------
	.section	.nv.shared._ZN7cutlass13device_kernelINS_4gemm6kernel13GemmUniversalIN4cute5tupleIJiiiiEEENS1_10collective13CollectiveMmaINS1_35MainloopSm100TmaUmmaWarpSpecializedILi8ELi2ELi4ENS5_IJNS4_1CILi1EEESB_SB_EEEEENS5_IJNSA_ILi64EEENSA_ILi128EEESF_EEEaNS5_IJlSB_lEEEaSH_NS4_8TiledMMAINS4_8MMA_AtomIJNS4_15SM100_MMA_S8_SSIaaiLi64ELi128ELNS4_4UMMA5MajorE0ELSM_0ELNSL_8SaturateE0EEEEEENS4_6LayoutISC_NS5_IJNSA_ILi0EEESR_SR_EEEEENS5_IJNS4_10UnderscoreESU_SU_EEEEENS4_13SM90_TMA_LOADENS4_14ComposedLayoutINS4_7SwizzleILi3ELi4ELi3EEENS4_18smem_ptr_flag_bitsILi8EEENSQ_INS5_IJNSA_ILi8EEESF_EEENS5_IJSF_SB_EEEEEEEvNS4_8identityESX_S17_vS18_EENS_8epilogue10collective18CollectiveEpilogueINS1A_23Sm100TmaWarpSpecializedILi2ELi2ELi32ELb0ELb0EEEJSG_NS5_IJNSQ_ISE_SB_EES1F_EEEaSH_aSH_NS1A_6fusion15FusionCallbacksIS1E_NS1H_17LinearCombinationIaiaiLNS_15FloatRoundStyleE2EEESG_S1G_JEEENS4_5SM1004TMEM4LOAD26SM100_TMEM_LOAD_16dp32b32xESX_NSY_INSZ_ILi2ELi4ELi3EEES12_NSQ_INS5_IJS13_SE_EEENS5_IJSE_SB_EEEEEEENS4_39AutoVectorizingCopyWithAssumedAlignmentILi128EEENS4_14SM90_TMA_STOREES1V_S1X_S1X_EEEvvEEEEvNT_6ParamsE,"aw",@nobits
	.sectionflags	@""
	.align	16
	.zero		1024


//--------------------- .nv.shared.reserved.0     --------------------------
	.section	.nv.shared.reserved.0,"aw",@nobits
	.weak		__nv_reservedSMEM_offset_0_alias
	.size		__nv_reservedSMEM_offset_0_alias, 0, 64
	.other		__nv_reservedSMEM_offset_0_alias,@"STO_CUDA_RESERVED_SHARED STV_DEFAULT"
__nv_reservedSMEM_offset_0_alias:
	.zero		0
.nv.shared.reserved.0:
	.zero		64
	.weak		__nv_reservedSMEM_tcgen05_partition
	.type		__nv_reservedSMEM_tcgen05_partition,@object
	.size		__nv_reservedSMEM_tcgen05_partition,(.L_0 - __nv_reservedSMEM_tcgen05_partition)
__nv_reservedSMEM_tcgen05_partition:
	.zero		32
.L_0:


//--------------------- .nv.global                --------------------------
	.section	.nv.global,"aw",@nobits
.nv.global:
	.type		_ZN40_INTERNAL_29955dcb_4_k_cu_a602bd90_307994cute1_E,@object
	.size		_ZN40_INTERNAL_29955dcb_4_k_cu_a602bd90_307994cute1_E,(_ZN40_INTERNAL_29955dcb_4_k_cu_a602bd90_307994cuda3std3__45__cpo6cbeginE - _ZN40_INTERNAL_29955dcb_4_k_cu_a602bd90_307994cute1_E)
_ZN40_INTERNAL_29955dcb_4_k_cu_a602bd90_307994cute1_E:
	.zero		1
	.type		_ZN40_INTERNAL_29955dcb_4_k_cu_a602bd90_307994cuda3std3__45__cpo6cbeginE,@object
	.size		_ZN40_INTERNAL_29955dcb_4_k_cu_a602bd90_307994cuda3std3__45__cpo6cbeginE,(_ZN40_INTERNAL_29955dcb_4_k_cu_a602bd90_307994cuda3std3__48in_placeE - _ZN40_INTERNAL_29955dcb_4_k_cu_a602bd90_307994cuda3std3__45__cpo6cbeginE)
_ZN40_INTERNAL_29955dcb_4_k_cu_a602bd90_307994cuda3std3__45__cpo6cbeginE:
	.zero		1
	.type		_ZN40_INTERNAL_29955dcb_4_k_cu_a602bd90_307994cuda3std3__48in_placeE,@object
	.size		_ZN40_INTERNAL_29955dcb_4_k_cu_a602bd90_307994cuda3std3__48in_placeE,(_ZN40_INTERNAL_29955dcb_4_k_cu_a602bd90_307994cuda3std6ranges3__45__cpo9iter_moveE - _ZN40_INTERNAL_29955dcb_4_k_cu_a602bd90_307994cuda3std3__48in_placeE)
_ZN40_INTERNAL_29955dcb_4_k_cu_a602bd90_307994cuda3std3__48in_placeE:
	.zero		1
	.type		_ZN40_INTERNAL_29955dcb_4_k_cu_a602bd90_307994cuda3std6ranges3__45__cpo9iter_moveE,@object
	.size		_ZN40_INTERNAL_29955dcb_4_k_cu_a602bd90_307994cuda3std6ranges3__45__cpo9iter_moveE,(_ZN40_INTERNAL_29955dcb_4_k_cu_a602bd90_307994cuda3std3__45__cpo5beginE - _ZN40_INTERNAL_29955dcb_4_k_cu_a602bd90_307994cuda3std6ranges3__45__cpo9iter_moveE)
_ZN40_INTERNAL_29955dcb_4_k_cu_a602bd90_307994cuda3std6ranges3__45__cpo9iter_moveE:
	.zero		1
	.type		_ZN40_INTERNAL_29955dcb_4_k_cu_a602bd90_307994cuda3std3__45__cpo5beginE,@object
	.size		_ZN40_INTERNAL_29955dcb_4_k_cu_a602bd90_307994cuda3std3__45__cpo5beginE,(_ZN40_INTERNAL_29955dcb_4_k_cu_a602bd90_307994cuda3std3__442_GLOBAL__N__29955dcb_4_k_cu_a602bd90_307996ignoreE - _ZN40_INTERNAL_29955dcb_4_k_cu_a602bd90_307994cuda3std3__45__cpo5beginE)
_ZN40_INTERNAL_29955dcb_4_k_cu_a602bd90_307994cuda3std3__45__cpo5beginE:
	.zero		1
	.type		_ZN40_INTERNAL_29955dcb_4_k_cu_a602bd90_307994cuda3std3__442_GLOBAL__N__29955dcb_4_k_cu_a602bd90_307996ignoreE,@object
	.size		_ZN40_INTERNAL_29955dcb_4_k_cu_a602bd90_307994cuda3std3__442_GLOBAL__N__29955dcb_4_k_cu_a602bd90_307996ignoreE,(_ZN40_INTERNAL_29955dcb_4_k_cu_a602bd90_307994cute7productE - _ZN40_INTERNAL_29955dcb_4_k_cu_a602bd90_307994cuda3std3__442_GLOBAL__N__29955dcb_4_k_cu_a602bd90_307996ignoreE)
_ZN40_INTERNAL_29955dcb_4_k_cu_a602bd90_307994cuda3std3__442_GLOBAL__N__29955dcb_4_k_cu_a602bd90_307996ignoreE:
	.zero		1
	.type		_ZN40_INTERNAL_29955dcb_4_k_cu_a602bd90_307994cute7productE,@object
	.size		_ZN40_INTERNAL_29955dcb_4_k_cu_a602bd90_307994cute7productE,(_ZN40_INTERNAL_29955dcb_4_k_cu_a602bd90_307994cuda3std3__45__cpo3endE - _ZN40_INTERNAL_29955dcb_4_k_cu_a602bd90_307994cute7productE)
_ZN40_INTERNAL_29955dcb_4_k_cu_a602bd90_307994cute7productE:
	.zero		1
	.type		_ZN40_INTERNAL_29955dcb_4_k_cu_a602bd90_307994cuda3std3__45__cpo3endE,@object
	.size		_ZN40_INTERNAL_29955dcb_4_k_cu_a602bd90_307994cuda3std3__45__cpo3endE,(_ZN40_INTERNAL_29955dcb_4_k_cu_a602bd90_307994cuda3std3__419piecewise_constructE - _ZN40_INTERNAL_29955dcb_4_k_cu_a602bd90_307994cuda3std3__45__cpo3endE)
_ZN40_INTERNAL_29955dcb_4_k_cu_a602bd90_307994cuda3std3__45__cpo3endE:
	.zero		1
	.type		_ZN40_INTERNAL_29955dcb_4_k_cu_a602bd90_307994cuda3std3__419piecewise_constructE,@object
	.size		_ZN40_INTERNAL_29955dcb_4_k_cu_a602bd90_307994cuda3std3__419piecewise_constructE,(_ZN40_INTERNAL_29955dcb_4_k_cu_a602bd90_307994cuda3std3__45__cpo4cendE - _ZN40_INTERNAL_29955dcb_4_k_cu_a602bd90_307994cuda3std3__419piecewise_constructE)
_ZN40_INTERNAL_29955dcb_4_k_cu_a602bd90_307994cuda3std3__419piecewise_constructE:
	.zero		1
	.type		_ZN40_INTERNAL_29955dcb_4_k_cu_a602bd90_307994cuda3std3__45__cpo4cendE,@object
	.size		_ZN40_INTERNAL_29955dcb_4_k_cu_a602bd90_307994cuda3std3__45__cpo4cendE,(_ZN40_INTERNAL_29955dcb_4_k_cu_a602bd90_307994cuda3std6ranges3__45__cpo4swapE - _ZN40_INTERNAL_29955dcb_4_k_cu_a602bd90_307994cuda3std3__45__cpo4cendE)
_ZN40_INTERNAL_29955dcb_4_k_cu_a602bd90_307994cuda3std3__45__cpo4cendE:
	.zero		1
	.type		_ZN40_INTERNAL_29955dcb_4_k_cu_a602bd90_307994cuda3std6ranges3__45__cpo4swapE,@object
	.size		_ZN40_INTERNAL_29955dcb_4_k_cu_a602bd90_307994cuda3std6ranges3__45__cpo4swapE,(.L_10 - _ZN40_INTERNAL_29955dcb_4_k_cu_a602bd90_307994cuda3std6ranges3__45__cpo4swapE)
_ZN40_INTERNAL_29955dcb_4_k_cu_a602bd90_307994cuda3std6ranges3__45__cpo4swapE:
	.zero		1
.L_10:


//--------------------- .nv.constant0._ZN7cutlass13device_kernelINS_4gemm6kernel13GemmUniversalIN4cute5tupleIJiiiiEEENS1_10collective13CollectiveMmaINS1_35MainloopSm100TmaUmmaWarpSpecializedILi8ELi2ELi4ENS5_IJNS4_1CILi1EEESB_SB_EEEEENS5_IJNSA_ILi64EEENSA_ILi128EEESF_EEEaNS5_IJlSB_lEEEaSH_NS4_8TiledMMAINS4_8MMA_AtomIJNS4_15SM100_MMA_S8_SSIaaiLi64ELi128ELNS4_4UMMA5MajorE0ELSM_0ELNSL_8SaturateE0EEEEEENS4_6LayoutISC_NS5_IJNSA_ILi0EEESR_SR_EEEEENS5_IJNS4_10UnderscoreESU_SU_EEEEENS4_13SM90_TMA_LOADENS4_14ComposedLayoutINS4_7SwizzleILi3ELi4ELi3EEENS4_18smem_ptr_flag_bitsILi8EEENSQ_INS5_IJNSA_ILi8EEESF_EEENS5_IJSF_SB_EEEEEEEvNS4_8identityESX_S17_vS18_EENS_8epilogue10collective18CollectiveEpilogueINS1A_23Sm100TmaWarpSpecializedILi2ELi2ELi32ELb0ELb0EEEJSG_NS5_IJNSQ_ISE_SB_EES1F_EEEaSH_aSH_NS1A_6fusion15FusionCallbacksIS1E_NS1H_17LinearCombinationIaiaiLNS_15FloatRoundStyleE2EEESG_S1G_JEEENS4_5SM1004TMEM4LOAD26SM100_TMEM_LOAD_16dp32b32xESX_NSY_INSZ_ILi2ELi4ELi3EEES12_NSQ_INS5_IJS13_SE_EEENS5_IJSE_SB_EEEEEEENS4_39AutoVectorizingCopyWithAssumedAlignmentILi128EEENS4_14SM90_TMA_STOREES1V_S1X_S1X_EEEvvEEEEvNT_6ParamsE --------------------------
	.section	.nv.constant0._ZN7cutlass13device_kernelINS_4gemm6kernel13GemmUniversalIN4cute5tupleIJiiiiEEENS1_10collective13CollectiveMmaINS1_35MainloopSm100TmaUmmaWarpSpecializedILi8ELi2ELi4ENS5_IJNS4_1CILi1EEESB_SB_EEEEENS5_IJNSA_ILi64EEENSA_ILi128EEESF_EEEaNS5_IJlSB_lEEEaSH_NS4_8TiledMMAINS4_8MMA_AtomIJNS4_15SM100_MMA_S8_SSIaaiLi64ELi128ELNS4_4UMMA5MajorE0ELSM_0ELNSL_8SaturateE0EEEEEENS4_6LayoutISC_NS5_IJNSA_ILi0EEESR_SR_EEEEENS5_IJNS4_10UnderscoreESU_SU_EEEEENS4_13SM90_TMA_LOADENS4_14ComposedLayoutINS4_7SwizzleILi3ELi4ELi3EEENS4_18smem_ptr_flag_bitsILi8EEENSQ_INS5_IJNSA_ILi8EEESF_EEENS5_IJSF_SB_EEEEEEEvNS4_8identityESX_S17_vS18_EENS_8epilogue10collective18CollectiveEpilogueINS1A_23Sm100TmaWarpSpecializedILi2ELi2ELi32ELb0ELb0EEEJSG_NS5_IJNSQ_ISE_SB_EES1F_EEEaSH_aSH_NS1A_6fusion15FusionCallbacksIS1E_NS1H_17LinearCombinationIaiaiLNS_15FloatRoundStyleE2EEESG_S1G_JEEENS4_5SM1004TMEM4LOAD26SM100_TMEM_LOAD_16dp32b32xESX_NSY_INSZ_ILi2ELi4ELi3EEES12_NSQ_INS5_IJS13_SE_EEENS5_IJSE_SB_EEEEEEENS4_39AutoVectorizingCopyWithAssumedAlignmentILi128EEENS4_14SM90_TMA_STOREES1V_S1X_S1X_EEEvvEEEEvNT_6ParamsE,"a",@progbits
	.sectionflags	@""
	.align	4
.nv.constant0._ZN7cutlass13device_kernelINS_4gemm6kernel13GemmUniversalIN4cute5tupleIJiiiiEEENS1_10collective13CollectiveMmaINS1_35MainloopSm100TmaUmmaWarpSpecializedILi8ELi2ELi4ENS5_IJNS4_1CILi1EEESB_SB_EEEEENS5_IJNSA_ILi64EEENSA_ILi128EEESF_EEEaNS5_IJlSB_lEEEaSH_NS4_8TiledMMAINS4_8MMA_AtomIJNS4_15SM100_MMA_S8_SSIaaiLi64ELi128ELNS4_4UMMA5MajorE0ELSM_0ELNSL_8SaturateE0EEEEEENS4_6LayoutISC_NS5_IJNSA_ILi0EEESR_SR_EEEEENS5_IJNS4_10UnderscoreESU_SU_EEEEENS4_13SM90_TMA_LOADENS4_14ComposedLayoutINS4_7SwizzleILi3ELi4ELi3EEENS4_18smem_ptr_flag_bitsILi8EEENSQ_INS5_IJNSA_ILi8EEESF_EEENS5_IJSF_SB_EEEEEEEvNS4_8identityESX_S17_vS18_EENS_8epilogue10collective18CollectiveEpilogueINS1A_23Sm100TmaWarpSpecializedILi2ELi2ELi32ELb0ELb0EEEJSG_NS5_IJNSQ_ISE_SB_EES1F_EEEaSH_aSH_NS1A_6fusion15FusionCallbacksIS1E_NS1H_17LinearCombinationIaiaiLNS_15FloatRoundStyleE2EEESG_S1G_JEEENS4_5SM1004TMEM4LOAD26SM100_TMEM_LOAD_16dp32b32xESX_NSY_INSZ_ILi2ELi4ELi3EEES12_NSQ_INS5_IJS13_SE_EEENS5_IJSE_SB_EEEEEEENS4_39AutoVectorizingCopyWithAssumedAlignmentILi128EEENS4_14SM90_TMA_STOREES1V_S1X_S1X_EEEvvEEEEvNT_6ParamsE:
	.zero		2944


//--------------------- SYMBOLS --------------------------

	.type		.nv.reservedSmem.offset0,@object
	.size		.nv.reservedSmem.offset0,0x4
	.type		.nv.reservedSmem.cap,@object
	.size		.nv.reservedSmem.cap,0x4
	.type		__assertfail,@function
